//
// Generated by NVIDIA NVVM Compiler
//
// Compiler Build ID: CL-36424714
// Cuda compilation tools, release 13.0, V13.0.88
// Based on NVVM 20.0.0
//

.version 9.0
.target sm_100
.address_size 64

	// .globl	_Z6resultP3ROBiiPm
.extern .func  (.param .b32 func_retval0) vprintf
(
	.param .b64 vprintf_param_0,
	.param .b64 vprintf_param_1
)
;
.extern .func __assertfail
(
	.param .b64 __assertfail_param_0,
	.param .b64 __assertfail_param_1,
	.param .b32 __assertfail_param_2,
	.param .b64 __assertfail_param_3,
	.param .b64 __assertfail_param_4
)
;
.global .align 1 .b8 __unnamed_1[18] = {118, 111, 105, 100, 32, 83, 81, 58, 58, 114, 101, 116, 105, 114, 101, 40, 41};
.global .align 1 .b8 __unnamed_2[36] = {105, 110, 116, 32, 83, 81, 58, 58, 114, 101, 116, 105, 114, 101, 95, 117, 110, 116, 105, 108, 40, 117, 110, 115, 105, 103, 110, 101, 100, 32, 108, 111, 110, 103, 41};
.global .align 1 .b8 __unnamed_3[43] = {118, 111, 105, 100, 32, 83, 81, 58, 58, 117, 112, 100, 97, 116, 101, 95, 102, 101, 116, 99, 104, 95, 99, 121, 99, 108, 101, 40, 117, 110, 115, 105, 103, 110, 101, 100, 32, 108, 111, 110, 103, 41};
.global .align 1 .b8 __unnamed_4[17] = {73, 110, 115, 116, 32, 42, 82, 79, 66, 58, 58, 97, 100, 100, 40, 41};
.global .align 1 .b8 __unnamed_5[19] = {118, 111, 105, 100, 32, 82, 79, 66, 58, 58, 114, 101, 116, 105, 114, 101, 40, 41};
.global .align 1 .b8 __unnamed_6[53] = {118, 111, 105, 100, 32, 82, 79, 66, 58, 58, 117, 112, 100, 97, 116, 101, 95, 102, 101, 116, 99, 104, 95, 99, 121, 99, 108, 101, 40, 117, 110, 115, 105, 103, 110, 101, 100, 32, 108, 111, 110, 103, 44, 32, 102, 108, 111, 97, 116, 32, 42, 41};
.global .align 1 .b8 __unnamed_7[57] = {105, 110, 116, 32, 82, 79, 66, 58, 58, 109, 97, 107, 101, 95, 105, 110, 112, 117, 116, 95, 100, 97, 116, 97, 40, 102, 108, 111, 97, 116, 32, 42, 44, 32, 117, 110, 115, 105, 103, 110, 101, 100, 32, 108, 111, 110, 103, 44, 32, 73, 110, 115, 116, 32, 38, 41};
// _ZZN3ROB15make_input_dataEPfmR4InstE3num has been demoted
.global .align 1 .b8 $str[7] = {37, 46, 48, 102, 32, 32};
.global .align 1 .b8 $str$1[2] = {10};
.global .align 1 .b8 $str$2[6] = {37, 108, 108, 117, 44};
.global .align 1 .b8 $str$3[13] = {77, 76, 32, 116, 97, 105, 108, 58, 32, 37, 100, 10};
.global .align 1 .b8 $str$4[17] = {37, 100, 44, 37, 100, 44, 37, 100, 44, 37, 100, 44, 37, 108, 117, 10};
.global .align 1 .b8 $str$5[16] = {37, 46, 48, 102, 44, 37, 46, 48, 102, 44, 37, 46, 48, 102, 10};
.global .align 1 .b8 $str$6[55] = {115, 105, 102, 116, 32, 115, 116, 97, 114, 116, 101, 100, 58, 32, 115, 111, 117, 114, 99, 101, 58, 32, 37, 112, 44, 32, 100, 101, 115, 116, 105, 110, 97, 116, 105, 111, 110, 58, 32, 37, 112, 44, 32, 111, 102, 102, 115, 101, 116, 58, 32, 37, 100, 10};
.global .align 1 .b8 $str$7[29] = {115, 111, 117, 114, 99, 101, 58, 32, 37, 102, 44, 32, 100, 101, 115, 116, 105, 110, 97, 116, 105, 111, 110, 58, 32, 37, 102, 10};
.global .align 1 .b8 $str$8[47] = {115, 116, 114, 101, 97, 109, 32, 119, 105, 100, 116, 104, 58, 37, 100, 44, 32, 119, 105, 110, 100, 111, 119, 95, 105, 110, 100, 101, 120, 58, 32, 37, 100, 44, 32, 111, 102, 102, 115, 101, 116, 58, 32, 37, 100, 10};
.global .align 1 .b8 $str$9[35] = {73, 110, 112, 117, 116, 32, 100, 101, 118, 105, 99, 101, 58, 37, 112, 44, 32, 105, 110, 112, 117, 116, 32, 119, 105, 110, 100, 111, 119, 58, 32, 37, 112, 10};
.global .align 1 .b8 $str$10[11] = {33, 105, 115, 95, 102, 117, 108, 108, 40, 41};
.global .align 1 .b8 $str$11[27] = {47, 116, 109, 112, 47, 115, 97, 115, 115, 95, 99, 117, 95, 49, 95, 50, 122, 53, 98, 108, 106, 47, 107, 46, 99, 117};
.global .align 1 .b8 $str$12[12] = {33, 105, 115, 95, 101, 109, 112, 116, 121, 40, 41};
.global .align 1 .b8 $str$13[15] = {104, 101, 97, 100, 32, 60, 61, 32, 83, 81, 83, 73, 90, 69};
.global .align 1 .b8 $str$14[15] = {116, 97, 105, 108, 32, 60, 61, 32, 83, 81, 83, 73, 90, 69};
.global .align 1 .b8 $str$15[36] = {105, 110, 115, 116, 115, 91, 99, 111, 110, 116, 101, 120, 116, 93, 46, 116, 114, 97, 105, 110, 95, 100, 97, 116, 97, 91, 48, 93, 32, 62, 61, 32, 48, 46, 48};
.global .align 1 .b8 $str$16[32] = {116, 97, 105, 108, 58, 32, 37, 100, 44, 32, 109, 108, 95, 116, 97, 105, 108, 58, 32, 37, 100, 44, 32, 108, 101, 110, 58, 32, 37, 100, 10};

.visible .entry _Z6resultP3ROBiiPm(
	.param .u64 .ptr .align 1 _Z6resultP3ROBiiPm_param_0,
	.param .u32 _Z6resultP3ROBiiPm_param_1,
	.param .u32 _Z6resultP3ROBiiPm_param_2,
	.param .u64 .ptr .align 1 _Z6resultP3ROBiiPm_param_3
)
{
	.local .align 8 .b8 	__local_depot0[8];
	.reg .b64 	%SP;
	.reg .b64 	%SPL;
	.reg .pred 	%p<10>;
	.reg .b32 	%r<25>;
	.reg .b64 	%rd<96>;

	mov.u64 	%SPL, __local_depot0;
	cvta.local.u64 	%SP, %SPL;
	ld.param.u64 	%rd20, [_Z6resultP3ROBiiPm_param_0];
	ld.param.u32 	%r16, [_Z6resultP3ROBiiPm_param_1];
	ld.param.u64 	%rd21, [_Z6resultP3ROBiiPm_param_3];
	cvta.to.global.u64 	%rd1, %rd20;
	cvta.to.global.u64 	%rd2, %rd21;
	mov.b64 	%rd95, 0;
	st.global.u64 	[%rd2], %rd95;
	setp.lt.s32 	%p1, %r16, 1;
	@%p1 bra 	$L__BB0_13;
	and.b32  	%r1, %r16, 15;
	setp.lt.u32 	%p2, %r16, 16;
	mov.b32 	%r22, 0;
	mov.b64 	%rd95, 0;
	@%p2 bra 	$L__BB0_4;
	and.b32  	%r22, %r16, 2147483632;
	neg.s32 	%r20, %r22;
	add.s64 	%rd88, %rd1, 287832;
	mov.b64 	%rd95, 0;
$L__BB0_3:
	.pragma "nounroll";
	ld.global.u64 	%rd24, [%rd88+-255872];
	add.s64 	%rd25, %rd95, %rd24;
	st.global.u64 	[%rd2], %rd25;
	ld.global.u64 	%rd26, [%rd88+-223888];
	add.s64 	%rd27, %rd25, %rd26;
	st.global.u64 	[%rd2], %rd27;
	ld.global.u64 	%rd28, [%rd88+-191904];
	add.s64 	%rd29, %rd27, %rd28;
	st.global.u64 	[%rd2], %rd29;
	ld.global.u64 	%rd30, [%rd88+-159920];
	add.s64 	%rd31, %rd29, %rd30;
	st.global.u64 	[%rd2], %rd31;
	ld.global.u64 	%rd32, [%rd88+-127936];
	add.s64 	%rd33, %rd31, %rd32;
	st.global.u64 	[%rd2], %rd33;
	ld.global.u64 	%rd34, [%rd88+-95952];
	add.s64 	%rd35, %rd33, %rd34;
	st.global.u64 	[%rd2], %rd35;
	ld.global.u64 	%rd36, [%rd88+-63968];
	add.s64 	%rd37, %rd35, %rd36;
	st.global.u64 	[%rd2], %rd37;
	ld.global.u64 	%rd38, [%rd88+-31984];
	add.s64 	%rd39, %rd37, %rd38;
	st.global.u64 	[%rd2], %rd39;
	ld.global.u64 	%rd40, [%rd88];
	add.s64 	%rd41, %rd39, %rd40;
	st.global.u64 	[%rd2], %rd41;
	ld.global.u64 	%rd42, [%rd88+31984];
	add.s64 	%rd43, %rd41, %rd42;
	st.global.u64 	[%rd2], %rd43;
	ld.global.u64 	%rd44, [%rd88+63968];
	add.s64 	%rd45, %rd43, %rd44;
	st.global.u64 	[%rd2], %rd45;
	ld.global.u64 	%rd46, [%rd88+95952];
	add.s64 	%rd47, %rd45, %rd46;
	st.global.u64 	[%rd2], %rd47;
	ld.global.u64 	%rd48, [%rd88+127936];
	add.s64 	%rd49, %rd47, %rd48;
	st.global.u64 	[%rd2], %rd49;
	ld.global.u64 	%rd50, [%rd88+159920];
	add.s64 	%rd51, %rd49, %rd50;
	st.global.u64 	[%rd2], %rd51;
	ld.global.u64 	%rd52, [%rd88+191904];
	add.s64 	%rd53, %rd51, %rd52;
	st.global.u64 	[%rd2], %rd53;
	ld.global.u64 	%rd54, [%rd88+223888];
	add.s64 	%rd95, %rd53, %rd54;
	st.global.u64 	[%rd2], %rd95;
	add.s32 	%r20, %r20, 16;
	add.s64 	%rd88, %rd88, 511744;
	setp.ne.s32 	%p3, %r20, 0;
	@%p3 bra 	$L__BB0_3;
$L__BB0_4:
	setp.eq.s32 	%p4, %r1, 0;
	@%p4 bra 	$L__BB0_13;
	and.b32  	%r7, %r16, 7;
	setp.lt.u32 	%p5, %r1, 8;
	@%p5 bra 	$L__BB0_7;
	mul.wide.u32 	%rd55, %r22, 31984;
	add.s64 	%rd56, %rd1, %rd55;
	ld.global.u64 	%rd57, [%rd56+31960];
	add.s64 	%rd58, %rd95, %rd57;
	st.global.u64 	[%rd2], %rd58;
	ld.global.u64 	%rd59, [%rd56+63944];
	add.s64 	%rd60, %rd58, %rd59;
	st.global.u64 	[%rd2], %rd60;
	ld.global.u64 	%rd61, [%rd56+95928];
	add.s64 	%rd62, %rd60, %rd61;
	st.global.u64 	[%rd2], %rd62;
	ld.global.u64 	%rd63, [%rd56+127912];
	add.s64 	%rd64, %rd62, %rd63;
	st.global.u64 	[%rd2], %rd64;
	ld.global.u64 	%rd65, [%rd56+159896];
	add.s64 	%rd66, %rd64, %rd65;
	st.global.u64 	[%rd2], %rd66;
	ld.global.u64 	%rd67, [%rd56+191880];
	add.s64 	%rd68, %rd66, %rd67;
	st.global.u64 	[%rd2], %rd68;
	ld.global.u64 	%rd69, [%rd56+223864];
	add.s64 	%rd70, %rd68, %rd69;
	st.global.u64 	[%rd2], %rd70;
	ld.global.u64 	%rd71, [%rd56+255848];
	add.s64 	%rd95, %rd70, %rd71;
	st.global.u64 	[%rd2], %rd95;
	add.s32 	%r22, %r22, 8;
$L__BB0_7:
	setp.eq.s32 	%p6, %r7, 0;
	@%p6 bra 	$L__BB0_13;
	and.b32  	%r10, %r16, 3;
	setp.lt.u32 	%p7, %r7, 4;
	@%p7 bra 	$L__BB0_10;
	mul.wide.u32 	%rd72, %r22, 31984;
	add.s64 	%rd73, %rd1, %rd72;
	ld.global.u64 	%rd74, [%rd73+31960];
	add.s64 	%rd75, %rd95, %rd74;
	st.global.u64 	[%rd2], %rd75;
	ld.global.u64 	%rd76, [%rd73+63944];
	add.s64 	%rd77, %rd75, %rd76;
	st.global.u64 	[%rd2], %rd77;
	ld.global.u64 	%rd78, [%rd73+95928];
	add.s64 	%rd79, %rd77, %rd78;
	st.global.u64 	[%rd2], %rd79;
	ld.global.u64 	%rd80, [%rd73+127912];
	add.s64 	%rd95, %rd79, %rd80;
	st.global.u64 	[%rd2], %rd95;
	add.s32 	%r22, %r22, 4;
$L__BB0_10:
	setp.eq.s32 	%p8, %r10, 0;
	@%p8 bra 	$L__BB0_13;
	mul.wide.u32 	%rd81, %r22, 31984;
	add.s64 	%rd82, %rd81, %rd1;
	add.s64 	%rd93, %rd82, 31960;
	neg.s32 	%r24, %r10;
$L__BB0_12:
	.pragma "nounroll";
	ld.global.u64 	%rd83, [%rd93];
	add.s64 	%rd95, %rd95, %rd83;
	st.global.u64 	[%rd2], %rd95;
	add.s64 	%rd93, %rd93, 31984;
	add.s32 	%r24, %r24, 1;
	setp.ne.s32 	%p9, %r24, 0;
	@%p9 bra 	$L__BB0_12;
$L__BB0_13:
	add.u64 	%rd84, %SP, 0;
	add.u64 	%rd85, %SPL, 0;
	st.local.u64 	[%rd85], %rd95;
	mov.u64 	%rd86, $str$2;
	cvta.global.u64 	%rd87, %rd86;
	{ // callseq 0, 0
	.param .b64 param0;
	st.param.b64 	[param0], %rd87;
	.param .b64 param1;
	st.param.b64 	[param1], %rd84;
	.param .b32 retval0;
	call.uni (retval0), 
	vprintf, 
	(
	param0, 
	param1
	);
	ld.param.b32 	%r18, [retval0];
	} // callseq 0
	ret;

}
	// .globl	_Z14initializationP3ROBi
.visible .entry _Z14initializationP3ROBi(
	.param .u64 .ptr .align 1 _Z14initializationP3ROBi_param_0,
	.param .u32 _Z14initializationP3ROBi_param_1
)
{
	.reg .pred 	%p<3>;
	.reg .b32 	%r<12>;
	.reg .b64 	%rd<5>;

	ld.param.u64 	%rd2, [_Z14initializationP3ROBi_param_0];
	ld.param.u32 	%r6, [_Z14initializationP3ROBi_param_1];
	mov.u32 	%r7, %ctaid.x;
	mov.u32 	%r1, %ntid.x;
	mov.u32 	%r8, %tid.x;
	mad.lo.s32 	%r11, %r7, %r1, %r8;
	setp.ge.s32 	%p1, %r11, %r6;
	@%p1 bra 	$L__BB1_3;
	mov.u32 	%r9, %nctaid.x;
	mul.lo.s32 	%r3, %r9, %r1;
	cvta.to.global.u64 	%rd1, %rd2;
$L__BB1_2:
	mul.wide.s32 	%rd3, %r11, 31984;
	add.s64 	%rd4, %rd1, %rd3;
	mov.b32 	%r10, 4;
	st.global.u32 	[%rd4+31932], %r10;
	st.global.u32 	[%rd4+31936], %r10;
	add.s32 	%r11, %r11, %r3;
	setp.lt.s32 	%p2, %r11, %r6;
	@%p2 bra 	$L__BB1_2;
$L__BB1_3:
	ret;

}
	// .globl	_Z6updateP3ROBP2SQPfS3_PiiiiiiS4_
.visible .entry _Z6updateP3ROBP2SQPfS3_PiiiiiiS4_(
	.param .u64 .ptr .align 1 _Z6updateP3ROBP2SQPfS3_PiiiiiiS4__param_0,
	.param .u64 .ptr .align 1 _Z6updateP3ROBP2SQPfS3_PiiiiiiS4__param_1,
	.param .u64 .ptr .align 1 _Z6updateP3ROBP2SQPfS3_PiiiiiiS4__param_2,
	.param .u64 .ptr .align 1 _Z6updateP3ROBP2SQPfS3_PiiiiiiS4__param_3,
	.param .u64 .ptr .align 1 _Z6updateP3ROBP2SQPfS3_PiiiiiiS4__param_4,
	.param .u32 _Z6updateP3ROBP2SQPfS3_PiiiiiiS4__param_5,
	.param .u32 _Z6updateP3ROBP2SQPfS3_PiiiiiiS4__param_6,
	.param .u32 _Z6updateP3ROBP2SQPfS3_PiiiiiiS4__param_7,
	.param .u32 _Z6updateP3ROBP2SQPfS3_PiiiiiiS4__param_8,
	.param .u32 _Z6updateP3ROBP2SQPfS3_PiiiiiiS4__param_9,
	.param .u64 .ptr .align 1 _Z6updateP3ROBP2SQPfS3_PiiiiiiS4__param_10
)
{
	.local .align 8 .b8 	__local_depot2[24];
	.reg .b64 	%SP;
	.reg .b64 	%SPL;
	.reg .pred 	%p<47>;
	.reg .b16 	%rs<4>;
	.reg .b32 	%r<111>;
	.reg .b32 	%f<26>;
	.reg .b64 	%rd<139>;
	.reg .b64 	%fd<4>;

	mov.u64 	%SPL, __local_depot2;
	cvta.local.u64 	%SP, %SPL;
	ld.param.u64 	%rd35, [_Z6updateP3ROBP2SQPfS3_PiiiiiiS4__param_1];
	ld.param.u64 	%rd36, [_Z6updateP3ROBP2SQPfS3_PiiiiiiS4__param_2];
	ld.param.u64 	%rd37, [_Z6updateP3ROBP2SQPfS3_PiiiiiiS4__param_3];
	ld.param.u64 	%rd38, [_Z6updateP3ROBP2SQPfS3_PiiiiiiS4__param_4];
	ld.param.u32 	%r41, [_Z6updateP3ROBP2SQPfS3_PiiiiiiS4__param_5];
	mov.u32 	%r43, %ctaid.x;
	mov.u32 	%r1, %ntid.x;
	mov.u32 	%r44, %tid.x;
	mad.lo.s32 	%r96, %r43, %r1, %r44;
	bar.sync 	0;
	setp.ge.s32 	%p5, %r96, %r41;
	@%p5 bra 	$L__BB2_49;
	mov.u32 	%r45, %nctaid.x;
	mul.lo.s32 	%r3, %r45, %r1;
	cvta.to.global.u64 	%rd1, %rd37;
	cvta.to.global.u64 	%rd2, %rd36;
	cvta.to.global.u64 	%rd3, %rd38;
	cvta.to.global.u64 	%rd4, %rd35;
$L__BB2_2:
	ld.param.u32 	%r95, [_Z6updateP3ROBP2SQPfS3_PiiiiiiS4__param_6];
	ld.param.u64 	%rd130, [_Z6updateP3ROBP2SQPfS3_PiiiiiiS4__param_0];
	mul.lo.s32 	%r46, %r96, %r95;
	cvt.s64.s32 	%rd5, %r96;
	cvta.to.global.u64 	%rd39, %rd130;
	mul.wide.s32 	%rd40, %r96, 31984;
	add.s64 	%rd6, %rd39, %rd40;
	ld.global.u32 	%r47, [%rd6+31928];
	setp.eq.s32 	%p7, %r47, 0;
	add.s32 	%r48, %r47, -1;
	selp.b32 	%r49, 94, %r48, %p7;
	ld.global.u32 	%r5, [%rd6+31936];
	mul.wide.s32 	%rd41, %r46, 4;
	add.s64 	%rd42, %rd1, %rd41;
	ld.global.f32 	%f2, [%rd42];
	ld.global.f32 	%f3, [%rd42+4];
	ld.global.f32 	%f4, [%rd42+8];
	mov.f32 	%f5, 0f3F000000;
	copysign.f32 	%f6, %f2, %f5;
	add.rz.f32 	%f7, %f2, %f6;
	cvt.rzi.f32.f32 	%f8, %f7;
	cvt.rzi.s32.f32 	%r6, %f8;
	copysign.f32 	%f9, %f3, %f5;
	add.rz.f32 	%f10, %f3, %f9;
	cvt.rzi.f32.f32 	%f11, %f10;
	cvt.rzi.s32.f32 	%r7, %f11;
	copysign.f32 	%f12, %f4, %f5;
	add.rz.f32 	%f13, %f4, %f12;
	cvt.rzi.f32.f32 	%f1, %f13;
	mul.wide.s32 	%rd43, %r49, 336;
	add.s64 	%rd7, %rd6, %rd43;
	ld.global.f32 	%f14, [%rd7+16];
	setp.neu.f32 	%p8, %f14, 0f00000000;
	mov.pred 	%p45, 0;
	@%p8 bra 	$L__BB2_5;
	ld.global.f32 	%f15, [%rd7+52];
	setp.neu.f32 	%p10, %f15, 0f00000000;
	@%p10 bra 	$L__BB2_5;
	ld.global.f32 	%f16, [%rd7+56];
	setp.eq.f32 	%p45, %f16, 0f00000000;
$L__BB2_5:
	mul.lo.s32 	%r50, %r5, 50;
	mul.wide.s32 	%rd44, %r50, 4;
	add.s64 	%rd45, %rd2, %rd44;
	max.s32 	%r51, %r6, 0;
	max.s32 	%r52, %r7, 6;
	cvt.rzi.s32.f32 	%r53, %f1;
	max.s32 	%r54, %r53, 10;
	selp.b32 	%r55, 0, %r54, %p45;
	add.u64 	%rd46, %SP, 0;
	add.u64 	%rd47, %SPL, 0;
	st.local.u32 	[%rd47], %r5;
	mov.u64 	%rd48, $str$3;
	cvta.global.u64 	%rd49, %rd48;
	{ // callseq 1, 0
	.param .b64 param0;
	st.param.b64 	[param0], %rd49;
	.param .b64 param1;
	st.param.b64 	[param1], %rd46;
	.param .b32 retval0;
	call.uni (retval0), 
	vprintf, 
	(
	param0, 
	param1
	);
	ld.param.b32 	%r56, [retval0];
	} // callseq 1
	neg.s32 	%r58, %r51;
	cvt.rn.f32.s32 	%f17, %r58;
	st.global.f32 	[%rd45+200], %f17;
	cvt.rn.f32.u32 	%f18, %r52;
	st.global.f32 	[%rd45+204], %f18;
	cvt.rn.f32.u32 	%f19, %r55;
	st.global.f32 	[%rd45+208], %f19;
	st.global.v2.f32 	[%rd7], {%f17, %f18};
	st.global.f32 	[%rd7+8], %f19;
	ld.global.u32 	%r59, [%rd6+31944];
	ld.global.u64 	%rd50, [%rd6+31960];
	st.local.v2.u32 	[%rd47], {%r58, %r52};
	st.local.v2.u32 	[%rd47+8], {%r55, %r59};
	st.local.u64 	[%rd47+16], %rd50;
	mov.u64 	%rd51, $str$4;
	cvta.global.u64 	%rd52, %rd51;
	{ // callseq 2, 0
	.param .b64 param0;
	st.param.b64 	[param0], %rd52;
	.param .b64 param1;
	st.param.b64 	[param1], %rd46;
	.param .b32 retval0;
	call.uni (retval0), 
	vprintf, 
	(
	param0, 
	param1
	);
	ld.param.b32 	%r60, [retval0];
	} // callseq 2
	ld.global.f32 	%f20, [%rd45+200];
	cvt.f64.f32 	%fd1, %f20;
	ld.global.f32 	%f21, [%rd45+204];
	cvt.f64.f32 	%fd2, %f21;
	ld.global.f32 	%f22, [%rd45+208];
	cvt.f64.f32 	%fd3, %f22;
	st.local.f64 	[%rd47], %fd1;
	st.local.f64 	[%rd47+8], %fd2;
	st.local.f64 	[%rd47+16], %fd3;
	mov.u64 	%rd53, $str$5;
	cvta.global.u64 	%rd54, %rd53;
	{ // callseq 3, 0
	.param .b64 param0;
	st.param.b64 	[param0], %rd54;
	.param .b64 param1;
	st.param.b64 	[param1], %rd46;
	.param .b32 retval0;
	call.uni (retval0), 
	vprintf, 
	(
	param0, 
	param1
	);
	ld.param.b32 	%r62, [retval0];
	} // callseq 3
	ld.global.u64 	%rd55, [%rd6+31960];
	cvt.u64.u32 	%rd8, %r51;
	add.s32 	%r64, %r55, %r51;
	cvt.u64.u32 	%rd56, %r64;
	add.s64 	%rd57, %rd55, %rd56;
	st.global.u64 	[%rd7+216], %rd57;
	cvt.u64.u32 	%rd58, %r52;
	add.s64 	%rd59, %rd8, %rd58;
	add.s64 	%rd60, %rd59, %rd55;
	add.s64 	%rd61, %rd60, 1;
	st.global.u64 	[%rd7+208], %rd61;
	st.global.u64 	[%rd6+31976], %rd55;
	setp.lt.s32 	%p11, %r6, 1;
	mul.wide.s32 	%rd62, %r96, 4;
	add.s64 	%rd9, %rd3, %rd62;
	@%p11 bra 	$L__BB2_7;
	mov.b32 	%r65, 1;
	st.global.u32 	[%rd9], %r65;
	ld.global.u64 	%rd16, [%rd6+31960];
	add.s64 	%rd132, %rd16, %rd8;
	bra.uni 	$L__BB2_9;
$L__BB2_7:
	ld.global.u32 	%r66, [%rd6+31924];
	ld.global.u32 	%r67, [%rd6+31928];
	setp.eq.s32 	%p12, %r67, 94;
	add.s32 	%r68, %r67, 1;
	selp.b32 	%r69, 0, %r68, %p12;
	setp.ne.s32 	%p13, %r66, %r69;
	@%p13 bra 	$L__BB2_50;
	mov.b32 	%r71, 1;
	st.global.u32 	[%rd9], %r71;
	ld.global.u64 	%rd16, [%rd6+31960];
	mov.b64 	%rd132, 0;
$L__BB2_9:
	setp.lt.s32 	%p14, %r6, 1;
	@%p14 bra 	$L__BB2_11;
	ld.global.u32 	%r109, [%rd6+31924];
	mul.wide.s32 	%rd64, %r109, 336;
	add.s64 	%rd65, %rd6, %rd64;
	ld.global.u64 	%rd66, [%rd65+208];
	add.s64 	%rd67, %rd16, 1;
	max.u64 	%rd68, %rd66, %rd67;
	min.u64 	%rd16, %rd68, %rd132;
	st.global.u64 	[%rd6+31960], %rd16;
	bra.uni 	$L__BB2_16;
$L__BB2_11:
	setp.ge.u64 	%p15, %rd16, %rd132;
	@%p15 bra 	$L__BB2_13;
	ld.global.u32 	%r109, [%rd6+31924];
	mul.wide.s32 	%rd77, %r109, 336;
	add.s64 	%rd78, %rd6, %rd77;
	ld.global.u64 	%rd79, [%rd78+208];
	add.s64 	%rd80, %rd16, 1;
	max.u64 	%rd81, %rd79, %rd80;
	min.u64 	%rd16, %rd81, %rd132;
	st.global.u64 	[%rd6+31960], %rd16;
	bra.uni 	$L__BB2_16;
$L__BB2_13:
	ld.global.u32 	%r109, [%rd6+31924];
	ld.global.u32 	%r72, [%rd6+31928];
	setp.eq.s32 	%p16, %r72, 94;
	add.s32 	%r73, %r72, 1;
	selp.b32 	%r74, 0, %r73, %p16;
	setp.ne.s32 	%p17, %r109, %r74;
	@%p17 bra 	$L__BB2_15;
	mul.wide.s32 	%rd73, %r109, 336;
	add.s64 	%rd74, %rd6, %rd73;
	ld.global.u64 	%rd75, [%rd74+208];
	add.s64 	%rd76, %rd16, 1;
	max.u64 	%rd16, %rd75, %rd76;
	st.global.u64 	[%rd6+31960], %rd16;
	bra.uni 	$L__BB2_16;
$L__BB2_15:
	mul.wide.s32 	%rd69, %r109, 336;
	add.s64 	%rd70, %rd6, %rd69;
	ld.global.u64 	%rd71, [%rd70+208];
	add.s64 	%rd72, %rd16, 1;
	max.u64 	%rd16, %rd71, %rd72;
	st.global.u64 	[%rd6+31960], %rd16;
$L__BB2_16:
	ld.global.u32 	%r75, [%rd9];
	setp.ne.s32 	%p18, %r75, 1;
	@%p18 bra 	$L__BB2_46;
	mad.lo.s64 	%rd21, %rd5, 6072, %rd4;
	ld.global.u32 	%r103, [%rd21+6052];
	ld.global.u32 	%r13, [%rd21+6060];
	setp.eq.s32 	%p19, %r103, %r13;
	mov.u32 	%r102, %r103;
	@%p19 bra 	$L__BB2_23;
	mov.u32 	%r102, %r13;
	mov.u32 	%r101, %r103;
$L__BB2_19:
	mul.wide.s32 	%rd82, %r101, 336;
	add.s64 	%rd83, %rd21, %rd82;
	ld.global.u64 	%rd84, [%rd83+216];
	setp.gt.u64 	%p20, %rd84, %rd16;
	mov.u32 	%r103, %r101;
	@%p20 bra 	$L__BB2_23;
	setp.ne.s32 	%p21, %r101, %r102;
	@%p21 bra 	$L__BB2_22;
	mov.u64 	%rd85, $str$12;
	cvta.global.u64 	%rd86, %rd85;
	mov.u64 	%rd87, $str$11;
	cvta.global.u64 	%rd88, %rd87;
	mov.u64 	%rd89, __unnamed_1;
	cvta.global.u64 	%rd90, %rd89;
	{ // callseq 4, 0
	.param .b64 param0;
	st.param.b64 	[param0], %rd86;
	.param .b64 param1;
	st.param.b64 	[param1], %rd88;
	.param .b32 param2;
	st.param.b32 	[param2], 211;
	.param .b64 param3;
	st.param.b64 	[param3], %rd90;
	.param .b64 param4;
	st.param.b64 	[param4], 1;
	call.uni 
	__assertfail, 
	(
	param0, 
	param1, 
	param2, 
	param3, 
	param4
	);
	} // callseq 4
	ld.global.u32 	%r101, [%rd21+6052];
	ld.global.u32 	%r102, [%rd21+6060];
$L__BB2_22:
	setp.eq.s32 	%p22, %r101, 17;
	add.s32 	%r76, %r101, 1;
	selp.b32 	%r101, 0, %r76, %p22;
	st.global.u32 	[%rd21+6052], %r101;
	ld.global.u32 	%r77, [%rd21+6056];
	add.s32 	%r78, %r77, -1;
	st.global.u32 	[%rd21+6056], %r78;
	setp.ne.s32 	%p23, %r101, %r102;
	mov.u32 	%r103, %r102;
	@%p23 bra 	$L__BB2_19;
$L__BB2_23:
	setp.lt.s32 	%p24, %r103, 18;
	@%p24 bra 	$L__BB2_25;
	mov.u64 	%rd91, $str$13;
	cvta.global.u64 	%rd92, %rd91;
	mov.u64 	%rd93, $str$11;
	cvta.global.u64 	%rd94, %rd93;
	mov.u64 	%rd95, __unnamed_2;
	cvta.global.u64 	%rd96, %rd95;
	{ // callseq 5, 0
	.param .b64 param0;
	st.param.b64 	[param0], %rd92;
	.param .b64 param1;
	st.param.b64 	[param1], %rd94;
	.param .b32 param2;
	st.param.b32 	[param2], 230;
	.param .b64 param3;
	st.param.b64 	[param3], %rd96;
	.param .b64 param4;
	st.param.b64 	[param4], 1;
	call.uni 
	__assertfail, 
	(
	param0, 
	param1, 
	param2, 
	param3, 
	param4
	);
	} // callseq 5
	ld.global.u32 	%r102, [%rd21+6060];
$L__BB2_25:
	setp.lt.s32 	%p25, %r102, 18;
	@%p25 bra 	$L__BB2_27;
	mov.u64 	%rd97, $str$14;
	cvta.global.u64 	%rd98, %rd97;
	mov.u64 	%rd99, $str$11;
	cvta.global.u64 	%rd100, %rd99;
	mov.u64 	%rd101, __unnamed_2;
	cvta.global.u64 	%rd102, %rd101;
	{ // callseq 6, 0
	.param .b64 param0;
	st.param.b64 	[param0], %rd98;
	.param .b64 param1;
	st.param.b64 	[param1], %rd100;
	.param .b32 param2;
	st.param.b32 	[param2], 231;
	.param .b64 param3;
	st.param.b64 	[param3], %rd102;
	.param .b64 param4;
	st.param.b64 	[param4], 1;
	call.uni 
	__assertfail, 
	(
	param0, 
	param1, 
	param2, 
	param3, 
	param4
	);
	} // callseq 6
$L__BB2_27:
	ld.global.u64 	%rd22, [%rd6+31960];
	ld.global.u32 	%r109, [%rd6+31924];
	mov.b32 	%r106, 0;
$L__BB2_28:
	ld.global.u32 	%r107, [%rd6+31928];
	setp.eq.s32 	%p27, %r109, %r107;
	mov.pred 	%p46, 0;
	@%p27 bra 	$L__BB2_30;
	mul.wide.s32 	%rd103, %r109, 336;
	add.s64 	%rd104, %rd6, %rd103;
	ld.global.u64 	%rd105, [%rd104+208];
	setp.le.u64 	%p46, %rd105, %rd22;
$L__BB2_30:
	setp.gt.u32 	%p28, %r106, 7;
	not.pred 	%p29, %p46;
	or.pred  	%p30, %p29, %p28;
	@%p30 bra 	$L__BB2_45;
	mul.wide.s32 	%rd106, %r109, 336;
	add.s64 	%rd23, %rd6, %rd106;
	ld.global.f32 	%f23, [%rd23+16];
	setp.neu.f32 	%p31, %f23, 0f00000000;
	@%p31 bra 	$L__BB2_34;
	ld.global.f32 	%f24, [%rd23+52];
	setp.neu.f32 	%p32, %f24, 0f00000000;
	@%p32 bra 	$L__BB2_34;
	ld.global.f32 	%f25, [%rd23+56];
	setp.eq.f32 	%p33, %f25, 0f00000000;
	@%p33 bra 	$L__BB2_42;
$L__BB2_34:
	ld.global.u32 	%r80, [%rd21+6052];
	ld.global.u32 	%r29, [%rd21+6060];
	setp.eq.s32 	%p34, %r29, 17;
	add.s32 	%r81, %r29, 1;
	selp.b32 	%r30, 0, %r81, %p34;
	setp.eq.s32 	%p35, %r80, %r30;
	@%p35 bra 	$L__BB2_45;
	ld.global.u32 	%r82, [%rd21+6056];
	add.s32 	%r83, %r82, 1;
	st.global.v2.u32 	[%rd21+6056], {%r83, %r30};
	mul.wide.s32 	%rd108, %r29, 336;
	add.s64 	%rd24, %rd21, %rd108;
	ld.global.u32 	%r84, [%rd6+31924];
	mul.wide.s32 	%rd109, %r84, 336;
	add.s64 	%rd25, %rd6, %rd109;
	mov.b64 	%rd135, 0;
$L__BB2_36:
	add.s64 	%rd110, %rd25, %rd135;
	ld.global.u8 	%rs1, [%rd110];
	add.s64 	%rd111, %rd24, %rd135;
	st.global.u8 	[%rd111], %rs1;
	add.s64 	%rd27, %rd135, 1;
	setp.lt.u64 	%p36, %rd135, 199;
	mov.u64 	%rd135, %rd27;
	@%p36 bra 	$L__BB2_36;
	ld.global.u64 	%rd113, [%rd25+200];
	st.global.u64 	[%rd24+200], %rd113;
	ld.global.u64 	%rd114, [%rd25+208];
	st.global.u64 	[%rd24+208], %rd114;
	ld.global.u64 	%rd115, [%rd25+216];
	st.global.u64 	[%rd24+216], %rd115;
	ld.global.u64 	%rd116, [%rd25+248];
	st.global.u64 	[%rd24+248], %rd116;
	ld.global.u32 	%r85, [%rd25+256];
	st.global.u32 	[%rd24+256], %r85;
	ld.global.u64 	%rd117, [%rd25+264];
	st.global.u64 	[%rd24+264], %rd117;
	ld.global.u32 	%r86, [%rd25+332];
	st.global.u32 	[%rd24+332], %r86;
	ld.global.u64 	%rd118, [%rd25+272];
	st.global.u64 	[%rd24+272], %rd118;
	mov.b64 	%rd136, 0;
$L__BB2_38:
	add.s64 	%rd119, %rd25, %rd136;
	ld.global.u8 	%rs2, [%rd119+280];
	add.s64 	%rd120, %rd24, %rd136;
	st.global.u8 	[%rd120+280], %rs2;
	add.s64 	%rd29, %rd136, 1;
	setp.lt.u64 	%p37, %rd136, 23;
	mov.u64 	%rd136, %rd29;
	@%p37 bra 	$L__BB2_38;
	mov.b64 	%rd137, 0;
$L__BB2_40:
	add.s64 	%rd122, %rd25, %rd137;
	ld.global.u8 	%rs3, [%rd122+304];
	add.s64 	%rd123, %rd24, %rd137;
	st.global.u8 	[%rd123+304], %rs3;
	add.s64 	%rd31, %rd137, 1;
	setp.lt.u64 	%p38, %rd137, 23;
	mov.u64 	%rd137, %rd31;
	@%p38 bra 	$L__BB2_40;
	ld.global.u32 	%r109, [%rd6+31924];
	ld.global.u32 	%r107, [%rd6+31928];
$L__BB2_42:
	setp.ne.s32 	%p39, %r109, %r107;
	@%p39 bra 	$L__BB2_44;
	mov.u64 	%rd124, $str$12;
	cvta.global.u64 	%rd125, %rd124;
	mov.u64 	%rd126, $str$11;
	cvta.global.u64 	%rd127, %rd126;
	mov.u64 	%rd128, __unnamed_5;
	cvta.global.u64 	%rd129, %rd128;
	{ // callseq 7, 0
	.param .b64 param0;
	st.param.b64 	[param0], %rd125;
	.param .b64 param1;
	st.param.b64 	[param1], %rd127;
	.param .b32 param2;
	st.param.b32 	[param2], 386;
	.param .b64 param3;
	st.param.b64 	[param3], %rd129;
	.param .b64 param4;
	st.param.b64 	[param4], 1;
	call.uni 
	__assertfail, 
	(
	param0, 
	param1, 
	param2, 
	param3, 
	param4
	);
	} // callseq 7
	ld.global.u32 	%r109, [%rd6+31924];
$L__BB2_44:
	setp.eq.s32 	%p40, %r109, 94;
	add.s32 	%r87, %r109, 1;
	selp.b32 	%r109, 0, %r87, %p40;
	st.global.u32 	[%rd6+31924], %r109;
	ld.global.u32 	%r88, [%rd6+31932];
	add.s32 	%r89, %r88, -1;
	st.global.u32 	[%rd6+31932], %r89;
	ld.global.u32 	%r90, [%rd6+31940];
	add.s32 	%r91, %r90, -1;
	st.global.u32 	[%rd6+31940], %r91;
	add.s32 	%r106, %r106, 1;
	bra.uni 	$L__BB2_28;
$L__BB2_45:
	ld.global.u64 	%rd16, [%rd6+31960];
$L__BB2_46:
	setp.lt.u64 	%p41, %rd16, %rd132;
	@%p41 bra 	$L__BB2_11;
	ld.global.u32 	%r92, [%rd6+31928];
	setp.eq.s32 	%p42, %r92, 94;
	add.s32 	%r93, %r92, 1;
	selp.b32 	%r94, 0, %r93, %p42;
	setp.eq.s32 	%p43, %r109, %r94;
	@%p43 bra 	$L__BB2_11;
$L__BB2_48:
	add.s32 	%r96, %r96, %r3;
	setp.lt.s32 	%p44, %r96, %r41;
	@%p44 bra 	$L__BB2_2;
$L__BB2_49:
	bar.sync 	0;
	ret;
$L__BB2_50:
	mov.b32 	%r70, 0;
	st.global.u32 	[%rd9], %r70;
	bra.uni 	$L__BB2_48;

}
	// .globl	_Z5shiftPfS_P3ROBi
.visible .entry _Z5shiftPfS_P3ROBi(
	.param .u64 .ptr .align 1 _Z5shiftPfS_P3ROBi_param_0,
	.param .u64 .ptr .align 1 _Z5shiftPfS_P3ROBi_param_1,
	.param .u64 .ptr .align 1 _Z5shiftPfS_P3ROBi_param_2,
	.param .u32 _Z5shiftPfS_P3ROBi_param_3
)
{
	.local .align 8 .b8 	__local_depot3[24];
	.reg .b64 	%SP;
	.reg .b64 	%SPL;
	.reg .pred 	%p<8>;
	.reg .b32 	%r<41>;
	.reg .b32 	%f<3>;
	.reg .b64 	%rd<25>;
	.reg .b64 	%fd<3>;

	mov.u64 	%SPL, __local_depot3;
	cvta.local.u64 	%SP, %SPL;
	ld.param.u64 	%rd7, [_Z5shiftPfS_P3ROBi_param_0];
	ld.param.u64 	%rd8, [_Z5shiftPfS_P3ROBi_param_1];
	ld.param.u64 	%rd9, [_Z5shiftPfS_P3ROBi_param_2];
	ld.param.u32 	%r21, [_Z5shiftPfS_P3ROBi_param_3];
	cvta.to.global.u64 	%rd1, %rd7;
	add.u64 	%rd10, %SP, 0;
	add.u64 	%rd2, %SPL, 0;
	mov.u32 	%r22, %ctaid.x;
	mov.u32 	%r1, %ntid.x;
	mov.u32 	%r2, %tid.x;
	mad.lo.s32 	%r3, %r22, %r1, %r2;
	setp.ne.s32 	%p1, %r3, 0;
	@%p1 bra 	$L__BB3_2;
	st.local.u64 	[%rd2], %rd7;
	st.local.u64 	[%rd2+8], %rd8;
	mov.b32 	%r23, 150;
	st.local.u32 	[%rd2+16], %r23;
	mov.u64 	%rd11, $str$6;
	cvta.global.u64 	%rd12, %rd11;
	{ // callseq 8, 0
	.param .b64 param0;
	st.param.b64 	[param0], %rd12;
	.param .b64 param1;
	st.param.b64 	[param1], %rd10;
	.param .b32 retval0;
	call.uni (retval0), 
	vprintf, 
	(
	param0, 
	param1
	);
	ld.param.b32 	%r24, [retval0];
	} // callseq 8
$L__BB3_2:
	shr.s32 	%r26, %r3, 31;
	shr.u32 	%r27, %r26, 27;
	add.s32 	%r28, %r3, %r27;
	shr.s32 	%r37, %r28, 5;
	and.b32  	%r29, %r28, -32;
	sub.s32 	%r5, %r3, %r29;
	mov.u32 	%r30, %nctaid.x;
	mul.lo.s32 	%r6, %r30, %r1;
	setp.ge.s32 	%p2, %r37, %r21;
	@%p2 bra 	$L__BB3_11;
	add.s32 	%r7, %r2, 1;
	cvta.to.global.u64 	%rd14, %rd8;
	add.s64 	%rd3, %rd14, 600;
	cvta.to.global.u64 	%rd4, %rd9;
	shr.u32 	%r8, %r6, 5;
	mov.u64 	%rd20, $str$7;
$L__BB3_4:
	mul.wide.s32 	%rd15, %r37, 31984;
	add.s64 	%rd5, %rd4, %rd15;
	ld.global.u32 	%r39, [%rd5+31932];
	mad.lo.s32 	%r11, %r39, 50, 50;
	setp.ge.s32 	%p3, %r5, %r11;
	@%p3 bra 	$L__BB3_8;
	mul.wide.s32 	%rd16, %r37, 4;
	add.s64 	%rd6, %rd1, %rd16;
	mov.u32 	%r38, %r5;
$L__BB3_6:
	mul.wide.s32 	%rd17, %r38, 4;
	add.s64 	%rd18, %rd3, %rd17;
	add.s64 	%rd19, %rd1, %rd17;
	ld.global.f32 	%f1, [%rd19];
	st.global.f32 	[%rd18], %f1;
	cvt.f64.f32 	%fd1, %f1;
	ld.global.f32 	%f2, [%rd6];
	cvt.f64.f32 	%fd2, %f2;
	st.local.f64 	[%rd2], %fd1;
	st.local.f64 	[%rd2+8], %fd2;
	cvta.global.u64 	%rd21, %rd20;
	{ // callseq 9, 0
	.param .b64 param0;
	st.param.b64 	[param0], %rd21;
	.param .b64 param1;
	st.param.b64 	[param1], %rd10;
	.param .b32 retval0;
	call.uni (retval0), 
	vprintf, 
	(
	param0, 
	param1
	);
	ld.param.b32 	%r31, [retval0];
	} // callseq 9
	add.s32 	%r38, %r38, 32;
	setp.lt.s32 	%p4, %r38, %r11;
	@%p4 bra 	$L__BB3_6;
	ld.global.u32 	%r39, [%rd5+31932];
$L__BB3_8:
	ld.global.u32 	%r16, [%rd5+31936];
	add.s32 	%r40, %r7, %r16;
	setp.gt.s32 	%p5, %r40, %r39;
	@%p5 bra 	$L__BB3_10;
$L__BB3_9:
	mul.wide.s32 	%rd23, %r40, 336;
	add.s64 	%rd24, %rd5, %rd23;
	ld.global.u32 	%r33, [%rd24+332];
	add.s32 	%r34, %r33, 3;
	st.global.u32 	[%rd24+332], %r34;
	add.s32 	%r40, %r40, 32;
	setp.le.s32 	%p6, %r40, %r39;
	@%p6 bra 	$L__BB3_9;
$L__BB3_10:
	add.s32 	%r35, %r16, 3;
	st.global.u32 	[%rd5+31936], %r35;
	add.s32 	%r36, %r39, 3;
	st.global.u32 	[%rd5+31932], %r36;
	add.s32 	%r37, %r37, %r8;
	setp.lt.s32 	%p7, %r37, %r21;
	@%p7 bra 	$L__BB3_4;
$L__BB3_11:
	ret;

}
	// .globl	_Z10preprocessP3ROBP2SQP4InstPfS5_PiiS6_iiii
.visible .entry _Z10preprocessP3ROBP2SQP4InstPfS5_PiiS6_iiii(
	.param .u64 .ptr .align 1 _Z10preprocessP3ROBP2SQP4InstPfS5_PiiS6_iiii_param_0,
	.param .u64 .ptr .align 1 _Z10preprocessP3ROBP2SQP4InstPfS5_PiiS6_iiii_param_1,
	.param .u64 .ptr .align 1 _Z10preprocessP3ROBP2SQP4InstPfS5_PiiS6_iiii_param_2,
	.param .u64 .ptr .align 1 _Z10preprocessP3ROBP2SQP4InstPfS5_PiiS6_iiii_param_3,
	.param .u64 .ptr .align 1 _Z10preprocessP3ROBP2SQP4InstPfS5_PiiS6_iiii_param_4,
	.param .u64 .ptr .align 1 _Z10preprocessP3ROBP2SQP4InstPfS5_PiiS6_iiii_param_5,
	.param .u32 _Z10preprocessP3ROBP2SQP4InstPfS5_PiiS6_iiii_param_6,
	.param .u64 .ptr .align 1 _Z10preprocessP3ROBP2SQP4InstPfS5_PiiS6_iiii_param_7,
	.param .u32 _Z10preprocessP3ROBP2SQP4InstPfS5_PiiS6_iiii_param_8,
	.param .u32 _Z10preprocessP3ROBP2SQP4InstPfS5_PiiS6_iiii_param_9,
	.param .u32 _Z10preprocessP3ROBP2SQP4InstPfS5_PiiS6_iiii_param_10,
	.param .u32 _Z10preprocessP3ROBP2SQP4InstPfS5_PiiS6_iiii_param_11
)
{
	.local .align 16 .b8 	__local_depot4[48];
	.reg .b64 	%SP;
	.reg .b64 	%SPL;
	.reg .pred 	%p<53>;
	.reg .b16 	%rs<2>;
	.reg .b32 	%r<249>;
	.reg .b32 	%f<82>;
	.reg .b64 	%rd<145>;
	.reg .b64 	%fd<61>;
	// demoted variable
	.shared .align 4 .b8 _ZZN3ROB15make_input_dataEPfmR4InstE3num[16];
	mov.u64 	%SPL, __local_depot4;
	cvta.local.u64 	%SP, %SPL;
	ld.param.u64 	%rd32, [_Z10preprocessP3ROBP2SQP4InstPfS5_PiiS6_iiii_param_0];
	ld.param.u64 	%rd29, [_Z10preprocessP3ROBP2SQP4InstPfS5_PiiS6_iiii_param_1];
	ld.param.u64 	%rd30, [_Z10preprocessP3ROBP2SQP4InstPfS5_PiiS6_iiii_param_2];
	ld.param.u64 	%rd31, [_Z10preprocessP3ROBP2SQP4InstPfS5_PiiS6_iiii_param_4];
	ld.param.u32 	%r36, [_Z10preprocessP3ROBP2SQP4InstPfS5_PiiS6_iiii_param_6];
	ld.param.u32 	%r37, [_Z10preprocessP3ROBP2SQP4InstPfS5_PiiS6_iiii_param_11];
	cvta.to.global.u64 	%rd1, %rd32;
	add.u64 	%rd2, %SPL, 0;
	mov.u32 	%r38, %ctaid.x;
	mov.u32 	%r39, %ntid.x;
	mov.u32 	%r1, %tid.x;
	mad.lo.s32 	%r2, %r38, %r39, %r1;
	shr.s32 	%r40, %r2, 31;
	shr.u32 	%r41, %r40, 27;
	add.s32 	%r42, %r2, %r41;
	shr.s32 	%r240, %r42, 5;
	mov.u32 	%r43, %nctaid.x;
	mul.lo.s32 	%r4, %r43, %r39;
	setp.ge.s32 	%p1, %r240, %r36;
	@%p1 bra 	$L__BB4_42;
	and.b32  	%r5, %r2, 31;
	and.b32  	%r6, %r1, 31;
	shr.u32 	%r44, %r1, 3;
	and.b32  	%r45, %r44, 124;
	mov.u32 	%r46, _ZZN3ROB15make_input_dataEPfmR4InstE3num;
	add.s32 	%r7, %r46, %r45;
	mul.lo.s32 	%r8, %r37, 50;
	shr.u32 	%r9, %r4, 5;
	cvta.to.global.u64 	%rd3, %rd29;
	cvta.to.global.u64 	%rd4, %rd30;
	cvta.to.global.u64 	%rd5, %rd31;
$L__BB4_2:
	setp.ne.s32 	%p2, %r5, 0;
	cvt.s64.s32 	%rd6, %r240;
	mul.wide.s32 	%rd34, %r240, 31984;
	add.s64 	%rd7, %rd1, %rd34;
	ld.global.u64 	%rd8, [%rd7+31960];
	ld.global.u64 	%rd9, [%rd7+31976];
	mul.lo.s32 	%r47, %r240, 5750;
	cvt.s64.s32 	%rd10, %r47;
	mul.wide.s32 	%rd35, %r240, 336;
	add.s64 	%rd11, %rd4, %rd35;
	@%p2 bra 	$L__BB4_8;
	ld.global.u32 	%r48, [%rd7+31924];
	ld.global.u32 	%r241, [%rd7+31928];
	setp.eq.s32 	%p3, %r241, 94;
	add.s32 	%r49, %r241, 1;
	selp.b32 	%r50, 0, %r49, %p3;
	setp.ne.s32 	%p4, %r48, %r50;
	@%p4 bra 	$L__BB4_5;
	mov.u64 	%rd36, $str$10;
	cvta.global.u64 	%rd37, %rd36;
	mov.u64 	%rd38, $str$11;
	cvta.global.u64 	%rd39, %rd38;
	mov.u64 	%rd40, __unnamed_4;
	cvta.global.u64 	%rd41, %rd40;
	{ // callseq 10, 0
	.param .b64 param0;
	st.param.b64 	[param0], %rd37;
	.param .b64 param1;
	st.param.b64 	[param1], %rd39;
	.param .b32 param2;
	st.param.b32 	[param2], 359;
	.param .b64 param3;
	st.param.b64 	[param3], %rd41;
	.param .b64 param4;
	st.param.b64 	[param4], 1;
	call.uni 
	__assertfail, 
	(
	param0, 
	param1, 
	param2, 
	param3, 
	param4
	);
	} // callseq 10
	ld.global.u32 	%r241, [%rd7+31928];
$L__BB4_5:
	setp.eq.s32 	%p5, %r241, 94;
	add.s32 	%r51, %r241, 1;
	selp.b32 	%r52, 0, %r51, %p5;
	st.global.u32 	[%rd7+31928], %r52;
	ld.global.v2.u32 	{%r53, %r54}, [%rd7+31936];
	mul.wide.s32 	%rd43, %r241, 336;
	add.s64 	%rd44, %rd7, %rd43;
	st.global.u32 	[%rd44+332], %r53;
	add.u64 	%rd45, %SP, 8;
	add.u64 	%rd46, %SPL, 8;
	st.local.v2.u32 	[%rd46], {%r52, %r53};
	st.local.u32 	[%rd46+8], %r54;
	mov.u64 	%rd47, $str$16;
	cvta.global.u64 	%rd48, %rd47;
	{ // callseq 11, 0
	.param .b64 param0;
	st.param.b64 	[param0], %rd48;
	.param .b64 param1;
	st.param.b64 	[param1], %rd45;
	.param .b32 retval0;
	call.uni (retval0), 
	vprintf, 
	(
	param0, 
	param1
	);
	ld.param.b32 	%r55, [retval0];
	} // callseq 11
	ld.global.v2.u32 	{%r57, %r58}, [%rd7+31936];
	add.s32 	%r59, %r57, -1;
	add.s32 	%r60, %r58, 1;
	st.global.v2.u32 	[%rd7+31936], {%r59, %r60};
	add.s64 	%rd50, %rd34, %rd43;
	add.s64 	%rd12, %rd1, %rd50;
	mov.b64 	%rd144, 0;
$L__BB4_6:
	add.s64 	%rd51, %rd11, %rd144;
	ld.global.u8 	%rs1, [%rd51];
	add.s64 	%rd52, %rd12, %rd144;
	st.global.u8 	[%rd52], %rs1;
	add.s64 	%rd14, %rd144, 1;
	setp.lt.u64 	%p6, %rd144, 335;
	mov.u64 	%rd144, %rd14;
	@%p6 bra 	$L__BB4_6;
	ld.global.u32 	%r61, [%rd7+31936];
	ld.global.u32 	%r62, [%rd7+31928];
	mul.wide.s32 	%rd53, %r62, 336;
	add.s64 	%rd54, %rd7, %rd53;
	st.global.u32 	[%rd54+-4], %r61;
$L__BB4_8:
	bar.warp.sync 	-1;
	setp.eq.s64 	%p7, %rd8, %rd9;
	@%p7 bra 	$L__BB4_16;
	ld.global.u32 	%r63, [%rd7+31924];
	ld.global.u32 	%r64, [%rd7+31928];
	setp.ne.s32 	%p8, %r63, %r64;
	@%p8 bra 	$L__BB4_11;
	mov.u64 	%rd55, $str$12;
	cvta.global.u64 	%rd56, %rd55;
	mov.u64 	%rd57, $str$11;
	cvta.global.u64 	%rd58, %rd57;
	mov.u64 	%rd59, __unnamed_6;
	cvta.global.u64 	%rd60, %rd59;
	{ // callseq 12, 0
	.param .b64 param0;
	st.param.b64 	[param0], %rd56;
	.param .b64 param1;
	st.param.b64 	[param1], %rd58;
	.param .b32 param2;
	st.param.b32 	[param2], 422;
	.param .b64 param3;
	st.param.b64 	[param3], %rd60;
	.param .b64 param4;
	st.param.b64 	[param4], 1;
	call.uni 
	__assertfail, 
	(
	param0, 
	param1, 
	param2, 
	param3, 
	param4
	);
	} // callseq 12
$L__BB4_11:
	mad.lo.s64 	%rd15, %rd6, 6072, %rd3;
	bar.warp.sync 	-1;
	bar.warp.sync 	-1;
	bar.warp.sync 	-1;
	sub.s64 	%rd16, %rd8, %rd9;
	ld.global.v2.u32 	{%r14, %r15}, [%rd15+6056];
	setp.ge.s32 	%p9, %r6, %r14;
	@%p9 bra 	$L__BB4_16;
	cvt.rn.f32.u64 	%f1, %rd16;
	add.s32 	%r65, %r15, -1;
	setp.eq.s32 	%p10, %r15, 0;
	selp.b32 	%r16, 17, %r65, %p10;
	mov.u32 	%r242, %r6;
$L__BB4_13:
	sub.s32 	%r66, %r16, %r242;
	add.s32 	%r67, %r66, 18;
	setp.lt.s32 	%p11, %r66, 0;
	selp.b32 	%r68, %r67, %r66, %p11;
	mul.wide.s32 	%rd61, %r68, 336;
	add.s64 	%rd62, %rd15, %rd61;
	ld.global.f32 	%f8, [%rd62];
	add.f32 	%f9, %f8, %f1;
	st.global.f32 	[%rd62], %f9;
	setp.ge.f32 	%p12, %f9, 0f00000000;
	@%p12 bra 	$L__BB4_15;
	mov.u64 	%rd63, $str$15;
	cvta.global.u64 	%rd64, %rd63;
	mov.u64 	%rd65, $str$11;
	cvta.global.u64 	%rd66, %rd65;
	mov.u64 	%rd67, __unnamed_3;
	cvta.global.u64 	%rd68, %rd67;
	{ // callseq 13, 0
	.param .b64 param0;
	st.param.b64 	[param0], %rd64;
	.param .b64 param1;
	st.param.b64 	[param1], %rd66;
	.param .b32 param2;
	st.param.b32 	[param2], 303;
	.param .b64 param3;
	st.param.b64 	[param3], %rd68;
	.param .b64 param4;
	st.param.b64 	[param4], 1;
	call.uni 
	__assertfail, 
	(
	param0, 
	param1, 
	param2, 
	param3, 
	param4
	);
	} // callseq 13
$L__BB4_15:
	add.s32 	%r242, %r242, 32;
	setp.lt.s32 	%p13, %r242, %r14;
	@%p13 bra 	$L__BB4_13;
$L__BB4_16:
	bar.warp.sync 	-1;
	ld.global.u32 	%r69, [%rd7+31928];
	setp.eq.s32 	%p14, %r69, 0;
	add.s32 	%r70, %r69, -1;
	selp.b32 	%r19, 94, %r70, %p14;
	bar.warp.sync 	-1;
	ld.global.u32 	%r71, [%rd7+31924];
	ld.global.u32 	%r72, [%rd7+31928];
	setp.ne.s32 	%p15, %r71, %r72;
	@%p15 bra 	$L__BB4_18;
	mov.u64 	%rd69, $str$12;
	cvta.global.u64 	%rd70, %rd69;
	mov.u64 	%rd71, $str$11;
	cvta.global.u64 	%rd72, %rd71;
	mov.u64 	%rd73, __unnamed_7;
	cvta.global.u64 	%rd74, %rd73;
	{ // callseq 14, 0
	.param .b64 param0;
	st.param.b64 	[param0], %rd70;
	.param .b64 param1;
	st.param.b64 	[param1], %rd72;
	.param .b32 param2;
	st.param.b32 	[param2], 459;
	.param .b64 param3;
	st.param.b64 	[param3], %rd74;
	.param .b64 param4;
	st.param.b64 	[param4], 1;
	call.uni 
	__assertfail, 
	(
	param0, 
	param1, 
	param2, 
	param3, 
	param4
	);
	} // callseq 14
$L__BB4_18:
	shl.b64 	%rd75, %rd10, 2;
	add.s64 	%rd17, %rd5, %rd75;
	ld.global.u32 	%r73, [%rd7+31940];
	add.s32 	%r20, %r73, -1;
	ld.global.u64 	%rd18, [%rd11+248];
	ld.global.u32 	%r21, [%rd11+256];
	ld.global.u64 	%rd19, [%rd11+264];
	ld.global.u64 	%rd20, [%rd11+272];
	ld.global.u64 	%rd21, [%rd11+280];
	ld.global.u64 	%rd22, [%rd11+304];
	ld.global.u64 	%rd23, [%rd11+288];
	ld.global.u64 	%rd24, [%rd11+312];
	ld.global.u64 	%rd25, [%rd11+296];
	ld.global.u64 	%rd26, [%rd11+320];
	bar.warp.sync 	-1;
	mov.b32 	%r74, 1;
	st.shared.u32 	[%r7], %r74;
	setp.ge.s32 	%p16, %r6, %r20;
	@%p16 bra 	$L__BB4_29;
	add.s32 	%r75, %r19, -1;
	setp.eq.s32 	%p17, %r19, 0;
	selp.b32 	%r22, 94, %r75, %p17;
	mov.u32 	%r243, %r6;
$L__BB4_20:
	setp.eq.s32 	%p18, %r21, 0;
	sub.s32 	%r76, %r22, %r243;
	add.s32 	%r77, %r76, 95;
	setp.lt.s32 	%p19, %r76, 0;
	selp.b32 	%r78, %r77, %r76, %p19;
	mul.wide.s32 	%rd76, %r78, 336;
	add.s64 	%rd77, %rd7, %rd76;
	add.s64 	%rd27, %rd77, 332;
	ld.global.u32 	%r79, [%rd77+332];
	mul.lo.s32 	%r80, %r79, 50;
	mul.wide.s32 	%rd78, %r80, 4;
	add.s64 	%rd28, %rd17, %rd78;
	ld.global.u64 	%rd79, [%rd77+248];
	setp.eq.s64 	%p20, %rd79, %rd18;
	selp.f32 	%f10, 0f3F800000, 0f00000000, %p20;
	st.global.f32 	[%rd28+132], %f10;
	ld.global.u64 	%rd80, [%rd77+280];
	setp.ne.s64 	%p21, %rd80, 0;
	setp.eq.s64 	%p22, %rd80, %rd21;
	and.pred  	%p23, %p21, %p22;
	selp.u32 	%r81, 1, 0, %p23;
	ld.global.u64 	%rd82, [%rd77+288];
	setp.ne.s64 	%p24, %rd82, 0;
	setp.eq.s64 	%p25, %rd82, %rd23;
	and.pred  	%p26, %p24, %p25;
	selp.u32 	%r82, 1, 0, %p26;
	add.s32 	%r83, %r82, %r81;
	ld.global.u64 	%rd84, [%rd77+296];
	setp.ne.s64 	%p27, %rd84, 0;
	setp.eq.s64 	%p28, %rd84, %rd25;
	and.pred  	%p29, %p27, %p28;
	selp.u32 	%r84, 1, 0, %p29;
	add.s32 	%r85, %r83, %r84;
	cvt.rn.f32.u32 	%f11, %r85;
	st.global.f32 	[%rd28+148], %f11;
	mov.f32 	%f79, 0f00000000;
	mov.f32 	%f81, 0f00000000;
	@%p18 bra 	$L__BB4_43;
	ld.global.u32 	%r86, [%rd27+-76];
	setp.eq.s32 	%p30, %r86, 0;
	@%p30 bra 	$L__BB4_24;
	ld.global.u64 	%rd86, [%rd27+-68];
	setp.lt.u64 	%p31, %rd20, %rd86;
	@%p31 bra 	$L__BB4_24;
	ld.global.u64 	%rd87, [%rd27+-60];
	setp.gt.u64 	%p32, %rd19, %rd87;
	selp.f32 	%f79, 0f00000000, 0f3F800000, %p32;
$L__BB4_24:
	st.global.f32 	[%rd28+164], %f79;
	ld.global.u32 	%r87, [%rd27+-76];
	setp.eq.s32 	%p33, %r87, 0;
	mov.f32 	%f80, 0f00000000;
	@%p33 bra 	$L__BB4_26;
	ld.global.u64 	%rd88, [%rd27+-68];
	xor.b64  	%rd89, %rd88, %rd19;
	setp.lt.u64 	%p34, %rd89, 64;
	selp.f32 	%f80, 0f3F800000, 0f00000000, %p34;
$L__BB4_26:
	st.global.f32 	[%rd28+168], %f80;
	ld.global.u32 	%r88, [%rd27+-76];
	setp.eq.s32 	%p35, %r88, 0;
	@%p35 bra 	$L__BB4_28;
	ld.global.u64 	%rd90, [%rd27+-28];
	setp.ne.s64 	%p36, %rd90, 0;
	setp.eq.s64 	%p37, %rd90, %rd22;
	and.pred  	%p38, %p36, %p37;
	selp.u32 	%r89, 1, 0, %p38;
	ld.global.u64 	%rd92, [%rd27+-20];
	setp.ne.s64 	%p39, %rd92, 0;
	setp.eq.s64 	%p40, %rd92, %rd24;
	and.pred  	%p41, %p39, %p40;
	selp.u32 	%r90, 1, 0, %p41;
	add.s32 	%r91, %r90, %r89;
	ld.global.u64 	%rd94, [%rd27+-12];
	setp.ne.s64 	%p42, %rd94, 0;
	setp.eq.s64 	%p43, %rd94, %rd26;
	and.pred  	%p44, %p42, %p43;
	selp.u32 	%r92, 1, 0, %p44;
	add.s32 	%r93, %r91, %r92;
	cvt.rn.f32.u32 	%f81, %r93;
$L__BB4_28:
	st.global.f32 	[%rd28+184], %f81;
	atom.shared.add.u32 	%r95, [%r7], 1;
	add.s32 	%r243, %r243, 32;
	ld.shared.u32 	%r96, [%r7];
	st.global.u32 	[%rd7+31944], %r96;
	setp.lt.s32 	%p45, %r243, %r20;
	@%p45 bra 	$L__BB4_20;
$L__BB4_29:
	setp.ne.s32 	%p46, %r5, 0;
	bar.warp.sync 	-1;
	bar.warp.sync 	-1;
	@%p46 bra 	$L__BB4_41;
	add.u64 	%rd96, %SP, 32;
	add.u64 	%rd97, %SPL, 32;
	mov.b32 	%r98, 3;
	st.local.v2.u32 	[%rd97], {%r98, %r37};
	st.local.u32 	[%rd97+8], %r8;
	mov.u64 	%rd98, $str$8;
	cvta.global.u64 	%rd99, %rd98;
	{ // callseq 15, 0
	.param .b64 param0;
	st.param.b64 	[param0], %rd99;
	.param .b64 param1;
	st.param.b64 	[param1], %rd96;
	.param .b32 retval0;
	call.uni (retval0), 
	vprintf, 
	(
	param0, 
	param1
	);
	ld.param.b32 	%r99, [retval0];
	} // callseq 15
	mul.lo.s32 	%r101, %r240, 5750;
	mul.wide.s32 	%rd100, %r101, 4;
	add.s64 	%rd101, %rd31, %rd100;
	st.local.u64 	[%rd97], %rd101;
	mov.u64 	%rd102, $str$9;
	cvta.global.u64 	%rd103, %rd102;
	{ // callseq 16, 0
	.param .b64 param0;
	st.param.b64 	[param0], %rd103;
	.param .b64 param1;
	st.param.b64 	[param1], %rd96;
	.param .b32 retval0;
	call.uni (retval0), 
	vprintf, 
	(
	param0, 
	param1
	);
	ld.param.b32 	%r102, [retval0];
	} // callseq 16
	ld.global.f32 	%f17, [%rd17];
	cvt.f64.f32 	%fd1, %f17;
	st.local.f64 	[%rd2], %fd1;
	mov.u64 	%rd104, $str;
	cvta.global.u64 	%rd105, %rd104;
	add.u64 	%rd106, %SP, 0;
	{ // callseq 17, 0
	.param .b64 param0;
	st.param.b64 	[param0], %rd105;
	.param .b64 param1;
	st.param.b64 	[param1], %rd106;
	.param .b32 retval0;
	call.uni (retval0), 
	vprintf, 
	(
	param0, 
	param1
	);
	ld.param.b32 	%r104, [retval0];
	} // callseq 17
	ld.global.f32 	%f18, [%rd17+4];
	cvt.f64.f32 	%fd2, %f18;
	st.local.f64 	[%rd2], %fd2;
	{ // callseq 18, 0
	.param .b64 param0;
	st.param.b64 	[param0], %rd105;
	.param .b64 param1;
	st.param.b64 	[param1], %rd106;
	.param .b32 retval0;
	call.uni (retval0), 
	vprintf, 
	(
	param0, 
	param1
	);
	ld.param.b32 	%r106, [retval0];
	} // callseq 18
	ld.global.f32 	%f19, [%rd17+8];
	cvt.f64.f32 	%fd3, %f19;
	st.local.f64 	[%rd2], %fd3;
	{ // callseq 19, 0
	.param .b64 param0;
	st.param.b64 	[param0], %rd105;
	.param .b64 param1;
	st.param.b64 	[param1], %rd106;
	.param .b32 retval0;
	call.uni (retval0), 
	vprintf, 
	(
	param0, 
	param1
	);
	ld.param.b32 	%r108, [retval0];
	} // callseq 19
	ld.global.f32 	%f20, [%rd17+12];
	cvt.f64.f32 	%fd4, %f20;
	st.local.f64 	[%rd2], %fd4;
	{ // callseq 20, 0
	.param .b64 param0;
	st.param.b64 	[param0], %rd105;
	.param .b64 param1;
	st.param.b64 	[param1], %rd106;
	.param .b32 retval0;
	call.uni (retval0), 
	vprintf, 
	(
	param0, 
	param1
	);
	ld.param.b32 	%r110, [retval0];
	} // callseq 20
	ld.global.f32 	%f21, [%rd17+16];
	cvt.f64.f32 	%fd5, %f21;
	st.local.f64 	[%rd2], %fd5;
	{ // callseq 21, 0
	.param .b64 param0;
	st.param.b64 	[param0], %rd105;
	.param .b64 param1;
	st.param.b64 	[param1], %rd106;
	.param .b32 retval0;
	call.uni (retval0), 
	vprintf, 
	(
	param0, 
	param1
	);
	ld.param.b32 	%r112, [retval0];
	} // callseq 21
	ld.global.f32 	%f22, [%rd17+20];
	cvt.f64.f32 	%fd6, %f22;
	st.local.f64 	[%rd2], %fd6;
	{ // callseq 22, 0
	.param .b64 param0;
	st.param.b64 	[param0], %rd105;
	.param .b64 param1;
	st.param.b64 	[param1], %rd106;
	.param .b32 retval0;
	call.uni (retval0), 
	vprintf, 
	(
	param0, 
	param1
	);
	ld.param.b32 	%r114, [retval0];
	} // callseq 22
	ld.global.f32 	%f23, [%rd17+24];
	cvt.f64.f32 	%fd7, %f23;
	st.local.f64 	[%rd2], %fd7;
	{ // callseq 23, 0
	.param .b64 param0;
	st.param.b64 	[param0], %rd105;
	.param .b64 param1;
	st.param.b64 	[param1], %rd106;
	.param .b32 retval0;
	call.uni (retval0), 
	vprintf, 
	(
	param0, 
	param1
	);
	ld.param.b32 	%r116, [retval0];
	} // callseq 23
	ld.global.f32 	%f24, [%rd17+28];
	cvt.f64.f32 	%fd8, %f24;
	st.local.f64 	[%rd2], %fd8;
	{ // callseq 24, 0
	.param .b64 param0;
	st.param.b64 	[param0], %rd105;
	.param .b64 param1;
	st.param.b64 	[param1], %rd106;
	.param .b32 retval0;
	call.uni (retval0), 
	vprintf, 
	(
	param0, 
	param1
	);
	ld.param.b32 	%r118, [retval0];
	} // callseq 24
	ld.global.f32 	%f25, [%rd17+32];
	cvt.f64.f32 	%fd9, %f25;
	st.local.f64 	[%rd2], %fd9;
	{ // callseq 25, 0
	.param .b64 param0;
	st.param.b64 	[param0], %rd105;
	.param .b64 param1;
	st.param.b64 	[param1], %rd106;
	.param .b32 retval0;
	call.uni (retval0), 
	vprintf, 
	(
	param0, 
	param1
	);
	ld.param.b32 	%r120, [retval0];
	} // callseq 25
	ld.global.f32 	%f26, [%rd17+36];
	cvt.f64.f32 	%fd10, %f26;
	st.local.f64 	[%rd2], %fd10;
	{ // callseq 26, 0
	.param .b64 param0;
	st.param.b64 	[param0], %rd105;
	.param .b64 param1;
	st.param.b64 	[param1], %rd106;
	.param .b32 retval0;
	call.uni (retval0), 
	vprintf, 
	(
	param0, 
	param1
	);
	ld.param.b32 	%r122, [retval0];
	} // callseq 26
	ld.global.f32 	%f27, [%rd17+40];
	cvt.f64.f32 	%fd11, %f27;
	st.local.f64 	[%rd2], %fd11;
	{ // callseq 27, 0
	.param .b64 param0;
	st.param.b64 	[param0], %rd105;
	.param .b64 param1;
	st.param.b64 	[param1], %rd106;
	.param .b32 retval0;
	call.uni (retval0), 
	vprintf, 
	(
	param0, 
	param1
	);
	ld.param.b32 	%r124, [retval0];
	} // callseq 27
	ld.global.f32 	%f28, [%rd17+44];
	cvt.f64.f32 	%fd12, %f28;
	st.local.f64 	[%rd2], %fd12;
	{ // callseq 28, 0
	.param .b64 param0;
	st.param.b64 	[param0], %rd105;
	.param .b64 param1;
	st.param.b64 	[param1], %rd106;
	.param .b32 retval0;
	call.uni (retval0), 
	vprintf, 
	(
	param0, 
	param1
	);
	ld.param.b32 	%r126, [retval0];
	} // callseq 28
	ld.global.f32 	%f29, [%rd17+48];
	cvt.f64.f32 	%fd13, %f29;
	st.local.f64 	[%rd2], %fd13;
	{ // callseq 29, 0
	.param .b64 param0;
	st.param.b64 	[param0], %rd105;
	.param .b64 param1;
	st.param.b64 	[param1], %rd106;
	.param .b32 retval0;
	call.uni (retval0), 
	vprintf, 
	(
	param0, 
	param1
	);
	ld.param.b32 	%r128, [retval0];
	} // callseq 29
	ld.global.f32 	%f30, [%rd17+52];
	cvt.f64.f32 	%fd14, %f30;
	st.local.f64 	[%rd2], %fd14;
	{ // callseq 30, 0
	.param .b64 param0;
	st.param.b64 	[param0], %rd105;
	.param .b64 param1;
	st.param.b64 	[param1], %rd106;
	.param .b32 retval0;
	call.uni (retval0), 
	vprintf, 
	(
	param0, 
	param1
	);
	ld.param.b32 	%r130, [retval0];
	} // callseq 30
	ld.global.f32 	%f31, [%rd17+56];
	cvt.f64.f32 	%fd15, %f31;
	st.local.f64 	[%rd2], %fd15;
	{ // callseq 31, 0
	.param .b64 param0;
	st.param.b64 	[param0], %rd105;
	.param .b64 param1;
	st.param.b64 	[param1], %rd106;
	.param .b32 retval0;
	call.uni (retval0), 
	vprintf, 
	(
	param0, 
	param1
	);
	ld.param.b32 	%r132, [retval0];
	} // callseq 31
	ld.global.f32 	%f32, [%rd17+60];
	cvt.f64.f32 	%fd16, %f32;
	st.local.f64 	[%rd2], %fd16;
	{ // callseq 32, 0
	.param .b64 param0;
	st.param.b64 	[param0], %rd105;
	.param .b64 param1;
	st.param.b64 	[param1], %rd106;
	.param .b32 retval0;
	call.uni (retval0), 
	vprintf, 
	(
	param0, 
	param1
	);
	ld.param.b32 	%r134, [retval0];
	} // callseq 32
	ld.global.f32 	%f33, [%rd17+64];
	cvt.f64.f32 	%fd17, %f33;
	st.local.f64 	[%rd2], %fd17;
	{ // callseq 33, 0
	.param .b64 param0;
	st.param.b64 	[param0], %rd105;
	.param .b64 param1;
	st.param.b64 	[param1], %rd106;
	.param .b32 retval0;
	call.uni (retval0), 
	vprintf, 
	(
	param0, 
	param1
	);
	ld.param.b32 	%r136, [retval0];
	} // callseq 33
	ld.global.f32 	%f34, [%rd17+68];
	cvt.f64.f32 	%fd18, %f34;
	st.local.f64 	[%rd2], %fd18;
	{ // callseq 34, 0
	.param .b64 param0;
	st.param.b64 	[param0], %rd105;
	.param .b64 param1;
	st.param.b64 	[param1], %rd106;
	.param .b32 retval0;
	call.uni (retval0), 
	vprintf, 
	(
	param0, 
	param1
	);
	ld.param.b32 	%r138, [retval0];
	} // callseq 34
	ld.global.f32 	%f35, [%rd17+72];
	cvt.f64.f32 	%fd19, %f35;
	st.local.f64 	[%rd2], %fd19;
	{ // callseq 35, 0
	.param .b64 param0;
	st.param.b64 	[param0], %rd105;
	.param .b64 param1;
	st.param.b64 	[param1], %rd106;
	.param .b32 retval0;
	call.uni (retval0), 
	vprintf, 
	(
	param0, 
	param1
	);
	ld.param.b32 	%r140, [retval0];
	} // callseq 35
	ld.global.f32 	%f36, [%rd17+76];
	cvt.f64.f32 	%fd20, %f36;
	st.local.f64 	[%rd2], %fd20;
	{ // callseq 36, 0
	.param .b64 param0;
	st.param.b64 	[param0], %rd105;
	.param .b64 param1;
	st.param.b64 	[param1], %rd106;
	.param .b32 retval0;
	call.uni (retval0), 
	vprintf, 
	(
	param0, 
	param1
	);
	ld.param.b32 	%r142, [retval0];
	} // callseq 36
	ld.global.f32 	%f37, [%rd17+80];
	cvt.f64.f32 	%fd21, %f37;
	st.local.f64 	[%rd2], %fd21;
	{ // callseq 37, 0
	.param .b64 param0;
	st.param.b64 	[param0], %rd105;
	.param .b64 param1;
	st.param.b64 	[param1], %rd106;
	.param .b32 retval0;
	call.uni (retval0), 
	vprintf, 
	(
	param0, 
	param1
	);
	ld.param.b32 	%r144, [retval0];
	} // callseq 37
	ld.global.f32 	%f38, [%rd17+84];
	cvt.f64.f32 	%fd22, %f38;
	st.local.f64 	[%rd2], %fd22;
	{ // callseq 38, 0
	.param .b64 param0;
	st.param.b64 	[param0], %rd105;
	.param .b64 param1;
	st.param.b64 	[param1], %rd106;
	.param .b32 retval0;
	call.uni (retval0), 
	vprintf, 
	(
	param0, 
	param1
	);
	ld.param.b32 	%r146, [retval0];
	} // callseq 38
	ld.global.f32 	%f39, [%rd17+88];
	cvt.f64.f32 	%fd23, %f39;
	st.local.f64 	[%rd2], %fd23;
	{ // callseq 39, 0
	.param .b64 param0;
	st.param.b64 	[param0], %rd105;
	.param .b64 param1;
	st.param.b64 	[param1], %rd106;
	.param .b32 retval0;
	call.uni (retval0), 
	vprintf, 
	(
	param0, 
	param1
	);
	ld.param.b32 	%r148, [retval0];
	} // callseq 39
	ld.global.f32 	%f40, [%rd17+92];
	cvt.f64.f32 	%fd24, %f40;
	st.local.f64 	[%rd2], %fd24;
	{ // callseq 40, 0
	.param .b64 param0;
	st.param.b64 	[param0], %rd105;
	.param .b64 param1;
	st.param.b64 	[param1], %rd106;
	.param .b32 retval0;
	call.uni (retval0), 
	vprintf, 
	(
	param0, 
	param1
	);
	ld.param.b32 	%r150, [retval0];
	} // callseq 40
	ld.global.f32 	%f41, [%rd17+96];
	cvt.f64.f32 	%fd25, %f41;
	st.local.f64 	[%rd2], %fd25;
	{ // callseq 41, 0
	.param .b64 param0;
	st.param.b64 	[param0], %rd105;
	.param .b64 param1;
	st.param.b64 	[param1], %rd106;
	.param .b32 retval0;
	call.uni (retval0), 
	vprintf, 
	(
	param0, 
	param1
	);
	ld.param.b32 	%r152, [retval0];
	} // callseq 41
	ld.global.f32 	%f42, [%rd17+100];
	cvt.f64.f32 	%fd26, %f42;
	st.local.f64 	[%rd2], %fd26;
	{ // callseq 42, 0
	.param .b64 param0;
	st.param.b64 	[param0], %rd105;
	.param .b64 param1;
	st.param.b64 	[param1], %rd106;
	.param .b32 retval0;
	call.uni (retval0), 
	vprintf, 
	(
	param0, 
	param1
	);
	ld.param.b32 	%r154, [retval0];
	} // callseq 42
	ld.global.f32 	%f43, [%rd17+104];
	cvt.f64.f32 	%fd27, %f43;
	st.local.f64 	[%rd2], %fd27;
	{ // callseq 43, 0
	.param .b64 param0;
	st.param.b64 	[param0], %rd105;
	.param .b64 param1;
	st.param.b64 	[param1], %rd106;
	.param .b32 retval0;
	call.uni (retval0), 
	vprintf, 
	(
	param0, 
	param1
	);
	ld.param.b32 	%r156, [retval0];
	} // callseq 43
	ld.global.f32 	%f44, [%rd17+108];
	cvt.f64.f32 	%fd28, %f44;
	st.local.f64 	[%rd2], %fd28;
	{ // callseq 44, 0
	.param .b64 param0;
	st.param.b64 	[param0], %rd105;
	.param .b64 param1;
	st.param.b64 	[param1], %rd106;
	.param .b32 retval0;
	call.uni (retval0), 
	vprintf, 
	(
	param0, 
	param1
	);
	ld.param.b32 	%r158, [retval0];
	} // callseq 44
	ld.global.f32 	%f45, [%rd17+112];
	cvt.f64.f32 	%fd29, %f45;
	st.local.f64 	[%rd2], %fd29;
	{ // callseq 45, 0
	.param .b64 param0;
	st.param.b64 	[param0], %rd105;
	.param .b64 param1;
	st.param.b64 	[param1], %rd106;
	.param .b32 retval0;
	call.uni (retval0), 
	vprintf, 
	(
	param0, 
	param1
	);
	ld.param.b32 	%r160, [retval0];
	} // callseq 45
	ld.global.f32 	%f46, [%rd17+116];
	cvt.f64.f32 	%fd30, %f46;
	st.local.f64 	[%rd2], %fd30;
	{ // callseq 46, 0
	.param .b64 param0;
	st.param.b64 	[param0], %rd105;
	.param .b64 param1;
	st.param.b64 	[param1], %rd106;
	.param .b32 retval0;
	call.uni (retval0), 
	vprintf, 
	(
	param0, 
	param1
	);
	ld.param.b32 	%r162, [retval0];
	} // callseq 46
	ld.global.f32 	%f47, [%rd17+120];
	cvt.f64.f32 	%fd31, %f47;
	st.local.f64 	[%rd2], %fd31;
	{ // callseq 47, 0
	.param .b64 param0;
	st.param.b64 	[param0], %rd105;
	.param .b64 param1;
	st.param.b64 	[param1], %rd106;
	.param .b32 retval0;
	call.uni (retval0), 
	vprintf, 
	(
	param0, 
	param1
	);
	ld.param.b32 	%r164, [retval0];
	} // callseq 47
	ld.global.f32 	%f48, [%rd17+124];
	cvt.f64.f32 	%fd32, %f48;
	st.local.f64 	[%rd2], %fd32;
	{ // callseq 48, 0
	.param .b64 param0;
	st.param.b64 	[param0], %rd105;
	.param .b64 param1;
	st.param.b64 	[param1], %rd106;
	.param .b32 retval0;
	call.uni (retval0), 
	vprintf, 
	(
	param0, 
	param1
	);
	ld.param.b32 	%r166, [retval0];
	} // callseq 48
	ld.global.f32 	%f49, [%rd17+128];
	cvt.f64.f32 	%fd33, %f49;
	st.local.f64 	[%rd2], %fd33;
	{ // callseq 49, 0
	.param .b64 param0;
	st.param.b64 	[param0], %rd105;
	.param .b64 param1;
	st.param.b64 	[param1], %rd106;
	.param .b32 retval0;
	call.uni (retval0), 
	vprintf, 
	(
	param0, 
	param1
	);
	ld.param.b32 	%r168, [retval0];
	} // callseq 49
	ld.global.f32 	%f50, [%rd17+132];
	cvt.f64.f32 	%fd34, %f50;
	st.local.f64 	[%rd2], %fd34;
	{ // callseq 50, 0
	.param .b64 param0;
	st.param.b64 	[param0], %rd105;
	.param .b64 param1;
	st.param.b64 	[param1], %rd106;
	.param .b32 retval0;
	call.uni (retval0), 
	vprintf, 
	(
	param0, 
	param1
	);
	ld.param.b32 	%r170, [retval0];
	} // callseq 50
	ld.global.f32 	%f51, [%rd17+136];
	cvt.f64.f32 	%fd35, %f51;
	st.local.f64 	[%rd2], %fd35;
	{ // callseq 51, 0
	.param .b64 param0;
	st.param.b64 	[param0], %rd105;
	.param .b64 param1;
	st.param.b64 	[param1], %rd106;
	.param .b32 retval0;
	call.uni (retval0), 
	vprintf, 
	(
	param0, 
	param1
	);
	ld.param.b32 	%r172, [retval0];
	} // callseq 51
	ld.global.f32 	%f52, [%rd17+140];
	cvt.f64.f32 	%fd36, %f52;
	st.local.f64 	[%rd2], %fd36;
	{ // callseq 52, 0
	.param .b64 param0;
	st.param.b64 	[param0], %rd105;
	.param .b64 param1;
	st.param.b64 	[param1], %rd106;
	.param .b32 retval0;
	call.uni (retval0), 
	vprintf, 
	(
	param0, 
	param1
	);
	ld.param.b32 	%r174, [retval0];
	} // callseq 52
	ld.global.f32 	%f53, [%rd17+144];
	cvt.f64.f32 	%fd37, %f53;
	st.local.f64 	[%rd2], %fd37;
	{ // callseq 53, 0
	.param .b64 param0;
	st.param.b64 	[param0], %rd105;
	.param .b64 param1;
	st.param.b64 	[param1], %rd106;
	.param .b32 retval0;
	call.uni (retval0), 
	vprintf, 
	(
	param0, 
	param1
	);
	ld.param.b32 	%r176, [retval0];
	} // callseq 53
	ld.global.f32 	%f54, [%rd17+148];
	cvt.f64.f32 	%fd38, %f54;
	st.local.f64 	[%rd2], %fd38;
	{ // callseq 54, 0
	.param .b64 param0;
	st.param.b64 	[param0], %rd105;
	.param .b64 param1;
	st.param.b64 	[param1], %rd106;
	.param .b32 retval0;
	call.uni (retval0), 
	vprintf, 
	(
	param0, 
	param1
	);
	ld.param.b32 	%r178, [retval0];
	} // callseq 54
	ld.global.f32 	%f55, [%rd17+152];
	cvt.f64.f32 	%fd39, %f55;
	st.local.f64 	[%rd2], %fd39;
	{ // callseq 55, 0
	.param .b64 param0;
	st.param.b64 	[param0], %rd105;
	.param .b64 param1;
	st.param.b64 	[param1], %rd106;
	.param .b32 retval0;
	call.uni (retval0), 
	vprintf, 
	(
	param0, 
	param1
	);
	ld.param.b32 	%r180, [retval0];
	} // callseq 55
	ld.global.f32 	%f56, [%rd17+156];
	cvt.f64.f32 	%fd40, %f56;
	st.local.f64 	[%rd2], %fd40;
	{ // callseq 56, 0
	.param .b64 param0;
	st.param.b64 	[param0], %rd105;
	.param .b64 param1;
	st.param.b64 	[param1], %rd106;
	.param .b32 retval0;
	call.uni (retval0), 
	vprintf, 
	(
	param0, 
	param1
	);
	ld.param.b32 	%r182, [retval0];
	} // callseq 56
	ld.global.f32 	%f57, [%rd17+160];
	cvt.f64.f32 	%fd41, %f57;
	st.local.f64 	[%rd2], %fd41;
	{ // callseq 57, 0
	.param .b64 param0;
	st.param.b64 	[param0], %rd105;
	.param .b64 param1;
	st.param.b64 	[param1], %rd106;
	.param .b32 retval0;
	call.uni (retval0), 
	vprintf, 
	(
	param0, 
	param1
	);
	ld.param.b32 	%r184, [retval0];
	} // callseq 57
	ld.global.f32 	%f58, [%rd17+164];
	cvt.f64.f32 	%fd42, %f58;
	st.local.f64 	[%rd2], %fd42;
	{ // callseq 58, 0
	.param .b64 param0;
	st.param.b64 	[param0], %rd105;
	.param .b64 param1;
	st.param.b64 	[param1], %rd106;
	.param .b32 retval0;
	call.uni (retval0), 
	vprintf, 
	(
	param0, 
	param1
	);
	ld.param.b32 	%r186, [retval0];
	} // callseq 58
	ld.global.f32 	%f59, [%rd17+168];
	cvt.f64.f32 	%fd43, %f59;
	st.local.f64 	[%rd2], %fd43;
	{ // callseq 59, 0
	.param .b64 param0;
	st.param.b64 	[param0], %rd105;
	.param .b64 param1;
	st.param.b64 	[param1], %rd106;
	.param .b32 retval0;
	call.uni (retval0), 
	vprintf, 
	(
	param0, 
	param1
	);
	ld.param.b32 	%r188, [retval0];
	} // callseq 59
	ld.global.f32 	%f60, [%rd17+172];
	cvt.f64.f32 	%fd44, %f60;
	st.local.f64 	[%rd2], %fd44;
	{ // callseq 60, 0
	.param .b64 param0;
	st.param.b64 	[param0], %rd105;
	.param .b64 param1;
	st.param.b64 	[param1], %rd106;
	.param .b32 retval0;
	call.uni (retval0), 
	vprintf, 
	(
	param0, 
	param1
	);
	ld.param.b32 	%r190, [retval0];
	} // callseq 60
	ld.global.f32 	%f61, [%rd17+176];
	cvt.f64.f32 	%fd45, %f61;
	st.local.f64 	[%rd2], %fd45;
	{ // callseq 61, 0
	.param .b64 param0;
	st.param.b64 	[param0], %rd105;
	.param .b64 param1;
	st.param.b64 	[param1], %rd106;
	.param .b32 retval0;
	call.uni (retval0), 
	vprintf, 
	(
	param0, 
	param1
	);
	ld.param.b32 	%r192, [retval0];
	} // callseq 61
	ld.global.f32 	%f62, [%rd17+180];
	cvt.f64.f32 	%fd46, %f62;
	st.local.f64 	[%rd2], %fd46;
	{ // callseq 62, 0
	.param .b64 param0;
	st.param.b64 	[param0], %rd105;
	.param .b64 param1;
	st.param.b64 	[param1], %rd106;
	.param .b32 retval0;
	call.uni (retval0), 
	vprintf, 
	(
	param0, 
	param1
	);
	ld.param.b32 	%r194, [retval0];
	} // callseq 62
	ld.global.f32 	%f63, [%rd17+184];
	cvt.f64.f32 	%fd47, %f63;
	st.local.f64 	[%rd2], %fd47;
	{ // callseq 63, 0
	.param .b64 param0;
	st.param.b64 	[param0], %rd105;
	.param .b64 param1;
	st.param.b64 	[param1], %rd106;
	.param .b32 retval0;
	call.uni (retval0), 
	vprintf, 
	(
	param0, 
	param1
	);
	ld.param.b32 	%r196, [retval0];
	} // callseq 63
	ld.global.f32 	%f64, [%rd17+188];
	cvt.f64.f32 	%fd48, %f64;
	st.local.f64 	[%rd2], %fd48;
	{ // callseq 64, 0
	.param .b64 param0;
	st.param.b64 	[param0], %rd105;
	.param .b64 param1;
	st.param.b64 	[param1], %rd106;
	.param .b32 retval0;
	call.uni (retval0), 
	vprintf, 
	(
	param0, 
	param1
	);
	ld.param.b32 	%r198, [retval0];
	} // callseq 64
	ld.global.f32 	%f65, [%rd17+192];
	cvt.f64.f32 	%fd49, %f65;
	st.local.f64 	[%rd2], %fd49;
	{ // callseq 65, 0
	.param .b64 param0;
	st.param.b64 	[param0], %rd105;
	.param .b64 param1;
	st.param.b64 	[param1], %rd106;
	.param .b32 retval0;
	call.uni (retval0), 
	vprintf, 
	(
	param0, 
	param1
	);
	ld.param.b32 	%r200, [retval0];
	} // callseq 65
	ld.global.f32 	%f66, [%rd17+196];
	cvt.f64.f32 	%fd50, %f66;
	st.local.f64 	[%rd2], %fd50;
	{ // callseq 66, 0
	.param .b64 param0;
	st.param.b64 	[param0], %rd105;
	.param .b64 param1;
	st.param.b64 	[param1], %rd106;
	.param .b32 retval0;
	call.uni (retval0), 
	vprintf, 
	(
	param0, 
	param1
	);
	ld.param.b32 	%r202, [retval0];
	} // callseq 66
	mov.u64 	%rd107, $str$1;
	cvta.global.u64 	%rd108, %rd107;
	{ // callseq 67, 0
	.param .b64 param0;
	st.param.b64 	[param0], %rd108;
	.param .b64 param1;
	st.param.b64 	[param1], 0;
	.param .b32 retval0;
	call.uni (retval0), 
	vprintf, 
	(
	param0, 
	param1
	);
	ld.param.b32 	%r204, [retval0];
	} // callseq 67
	mov.b32 	%r244, 0;
$L__BB4_31:
	mul.wide.u32 	%rd109, %r244, 4;
	add.s64 	%rd110, %rd17, %rd109;
	ld.global.f32 	%f67, [%rd110+200];
	cvt.f64.f32 	%fd51, %f67;
	st.local.f64 	[%rd2], %fd51;
	cvta.global.u64 	%rd112, %rd104;
	{ // callseq 68, 0
	.param .b64 param0;
	st.param.b64 	[param0], %rd112;
	.param .b64 param1;
	st.param.b64 	[param1], %rd106;
	.param .b32 retval0;
	call.uni (retval0), 
	vprintf, 
	(
	param0, 
	param1
	);
	ld.param.b32 	%r206, [retval0];
	} // callseq 68
	ld.global.f32 	%f68, [%rd110+204];
	cvt.f64.f32 	%fd52, %f68;
	st.local.f64 	[%rd2], %fd52;
	{ // callseq 69, 0
	.param .b64 param0;
	st.param.b64 	[param0], %rd112;
	.param .b64 param1;
	st.param.b64 	[param1], %rd106;
	.param .b32 retval0;
	call.uni (retval0), 
	vprintf, 
	(
	param0, 
	param1
	);
	ld.param.b32 	%r208, [retval0];
	} // callseq 69
	add.s32 	%r244, %r244, 2;
	setp.ne.s32 	%p47, %r244, 50;
	@%p47 bra 	$L__BB4_31;
	cvta.global.u64 	%rd115, %rd107;
	{ // callseq 70, 0
	.param .b64 param0;
	st.param.b64 	[param0], %rd115;
	.param .b64 param1;
	st.param.b64 	[param1], 0;
	.param .b32 retval0;
	call.uni (retval0), 
	vprintf, 
	(
	param0, 
	param1
	);
	ld.param.b32 	%r211, [retval0];
	} // callseq 70
	mov.b32 	%r245, 0;
$L__BB4_33:
	mul.wide.u32 	%rd116, %r245, 4;
	add.s64 	%rd117, %rd17, %rd116;
	ld.global.f32 	%f69, [%rd117+400];
	cvt.f64.f32 	%fd53, %f69;
	st.local.f64 	[%rd2], %fd53;
	cvta.global.u64 	%rd119, %rd104;
	{ // callseq 71, 0
	.param .b64 param0;
	st.param.b64 	[param0], %rd119;
	.param .b64 param1;
	st.param.b64 	[param1], %rd106;
	.param .b32 retval0;
	call.uni (retval0), 
	vprintf, 
	(
	param0, 
	param1
	);
	ld.param.b32 	%r213, [retval0];
	} // callseq 71
	ld.global.f32 	%f70, [%rd117+404];
	cvt.f64.f32 	%fd54, %f70;
	st.local.f64 	[%rd2], %fd54;
	{ // callseq 72, 0
	.param .b64 param0;
	st.param.b64 	[param0], %rd119;
	.param .b64 param1;
	st.param.b64 	[param1], %rd106;
	.param .b32 retval0;
	call.uni (retval0), 
	vprintf, 
	(
	param0, 
	param1
	);
	ld.param.b32 	%r215, [retval0];
	} // callseq 72
	add.s32 	%r245, %r245, 2;
	setp.ne.s32 	%p48, %r245, 50;
	@%p48 bra 	$L__BB4_33;
	cvta.global.u64 	%rd122, %rd107;
	{ // callseq 73, 0
	.param .b64 param0;
	st.param.b64 	[param0], %rd122;
	.param .b64 param1;
	st.param.b64 	[param1], 0;
	.param .b32 retval0;
	call.uni (retval0), 
	vprintf, 
	(
	param0, 
	param1
	);
	ld.param.b32 	%r218, [retval0];
	} // callseq 73
	mov.b32 	%r246, 0;
$L__BB4_35:
	mul.wide.u32 	%rd123, %r246, 4;
	add.s64 	%rd124, %rd17, %rd123;
	ld.global.f32 	%f71, [%rd124+600];
	cvt.f64.f32 	%fd55, %f71;
	st.local.f64 	[%rd2], %fd55;
	cvta.global.u64 	%rd126, %rd104;
	{ // callseq 74, 0
	.param .b64 param0;
	st.param.b64 	[param0], %rd126;
	.param .b64 param1;
	st.param.b64 	[param1], %rd106;
	.param .b32 retval0;
	call.uni (retval0), 
	vprintf, 
	(
	param0, 
	param1
	);
	ld.param.b32 	%r220, [retval0];
	} // callseq 74
	ld.global.f32 	%f72, [%rd124+604];
	cvt.f64.f32 	%fd56, %f72;
	st.local.f64 	[%rd2], %fd56;
	{ // callseq 75, 0
	.param .b64 param0;
	st.param.b64 	[param0], %rd126;
	.param .b64 param1;
	st.param.b64 	[param1], %rd106;
	.param .b32 retval0;
	call.uni (retval0), 
	vprintf, 
	(
	param0, 
	param1
	);
	ld.param.b32 	%r222, [retval0];
	} // callseq 75
	add.s32 	%r246, %r246, 2;
	setp.ne.s32 	%p49, %r246, 50;
	@%p49 bra 	$L__BB4_35;
	cvta.global.u64 	%rd129, %rd107;
	{ // callseq 76, 0
	.param .b64 param0;
	st.param.b64 	[param0], %rd129;
	.param .b64 param1;
	st.param.b64 	[param1], 0;
	.param .b32 retval0;
	call.uni (retval0), 
	vprintf, 
	(
	param0, 
	param1
	);
	ld.param.b32 	%r225, [retval0];
	} // callseq 76
	mov.b32 	%r247, 0;
$L__BB4_37:
	mul.wide.u32 	%rd130, %r247, 4;
	add.s64 	%rd131, %rd17, %rd130;
	ld.global.f32 	%f73, [%rd131+800];
	cvt.f64.f32 	%fd57, %f73;
	st.local.f64 	[%rd2], %fd57;
	cvta.global.u64 	%rd133, %rd104;
	{ // callseq 77, 0
	.param .b64 param0;
	st.param.b64 	[param0], %rd133;
	.param .b64 param1;
	st.param.b64 	[param1], %rd106;
	.param .b32 retval0;
	call.uni (retval0), 
	vprintf, 
	(
	param0, 
	param1
	);
	ld.param.b32 	%r227, [retval0];
	} // callseq 77
	ld.global.f32 	%f74, [%rd131+804];
	cvt.f64.f32 	%fd58, %f74;
	st.local.f64 	[%rd2], %fd58;
	{ // callseq 78, 0
	.param .b64 param0;
	st.param.b64 	[param0], %rd133;
	.param .b64 param1;
	st.param.b64 	[param1], %rd106;
	.param .b32 retval0;
	call.uni (retval0), 
	vprintf, 
	(
	param0, 
	param1
	);
	ld.param.b32 	%r229, [retval0];
	} // callseq 78
	add.s32 	%r247, %r247, 2;
	setp.ne.s32 	%p50, %r247, 50;
	@%p50 bra 	$L__BB4_37;
	cvta.global.u64 	%rd136, %rd107;
	{ // callseq 79, 0
	.param .b64 param0;
	st.param.b64 	[param0], %rd136;
	.param .b64 param1;
	st.param.b64 	[param1], 0;
	.param .b32 retval0;
	call.uni (retval0), 
	vprintf, 
	(
	param0, 
	param1
	);
	ld.param.b32 	%r232, [retval0];
	} // callseq 79
	mov.b32 	%r248, 0;
$L__BB4_39:
	mul.wide.u32 	%rd137, %r248, 4;
	add.s64 	%rd138, %rd17, %rd137;
	ld.global.f32 	%f75, [%rd138+1000];
	cvt.f64.f32 	%fd59, %f75;
	st.local.f64 	[%rd2], %fd59;
	cvta.global.u64 	%rd140, %rd104;
	{ // callseq 80, 0
	.param .b64 param0;
	st.param.b64 	[param0], %rd140;
	.param .b64 param1;
	st.param.b64 	[param1], %rd106;
	.param .b32 retval0;
	call.uni (retval0), 
	vprintf, 
	(
	param0, 
	param1
	);
	ld.param.b32 	%r234, [retval0];
	} // callseq 80
	ld.global.f32 	%f76, [%rd138+1004];
	cvt.f64.f32 	%fd60, %f76;
	st.local.f64 	[%rd2], %fd60;
	{ // callseq 81, 0
	.param .b64 param0;
	st.param.b64 	[param0], %rd140;
	.param .b64 param1;
	st.param.b64 	[param1], %rd106;
	.param .b32 retval0;
	call.uni (retval0), 
	vprintf, 
	(
	param0, 
	param1
	);
	ld.param.b32 	%r236, [retval0];
	} // callseq 81
	add.s32 	%r248, %r248, 2;
	setp.ne.s32 	%p51, %r248, 50;
	@%p51 bra 	$L__BB4_39;
	cvta.global.u64 	%rd143, %rd107;
	{ // callseq 82, 0
	.param .b64 param0;
	st.param.b64 	[param0], %rd143;
	.param .b64 param1;
	st.param.b64 	[param1], 0;
	.param .b32 retval0;
	call.uni (retval0), 
	vprintf, 
	(
	param0, 
	param1
	);
	ld.param.b32 	%r238, [retval0];
	} // callseq 82
$L__BB4_41:
	bar.warp.sync 	-1;
	add.s32 	%r240, %r240, %r9;
	setp.lt.s32 	%p52, %r240, %r36;
	@%p52 bra 	$L__BB4_2;
$L__BB4_42:
	ret;
$L__BB4_43:
	mov.b32 	%r94, 0;
	st.global.u32 	[%rd28+164], %r94;
	st.global.u32 	[%rd28+168], %r94;
	bra.uni 	$L__BB4_28;

}


// ===== COMPILED SASS (sm_100) =====

	.target	sm_100

	.elftype	@"ET_EXEC"


//--------------------- .note.nv.tkinfo           --------------------------
	.section	.note.nv.tkinfo,"",@"SHT_NOTE"
	.sectionflags	@"SHF_NOTE_NV_TKINFO"
	.tkinfo
        /*0018*/ 	.word	0x00000002
        /*0030*/ 	.string	""
        /*0030*/ 	.string	"ptxas"
        /*0030*/ 	.string	"Cuda compilation tools, release 13.0, V13.0.88"
        /*0030*/ 	.string	"Build cuda_13.0.r13.0/compiler.36424714_0"
        /*0030*/ 	.string	"-arch sm_100 -m 64 "



//--------------------- .note.nv.cuinfo           --------------------------
	.section	.note.nv.cuinfo,"",@"SHT_NOTE"
	.sectionflags	@"SHF_NOTE_NV_CUINFO"
        /*0018*/ 	.short	0x0002
        /*001a*/ 	.short	0x0064
        /*001c*/ 	.short	0x0082
	.zero		2


//--------------------- .nv.info                  --------------------------
	.section	.nv.info,"",@"SHT_CUDA_INFO"
	.align	4


	//----- nvinfo : EIATTR_REGCOUNT
	.align		4
        /*0000*/ 	.byte	0x04, 0x2f
        /*0002*/ 	.short	(.L_25 - .L_24)
	.align		4
.L_24:
        /*0004*/ 	.word	index@(_Z6resultP3ROBiiPm)
        /*0008*/ 	.word	0x00000018


	//----- nvinfo : EIATTR_FRAME_SIZE
	.align		4
.L_25:
        /*000c*/ 	.byte	0x04, 0x11
        /*000e*/ 	.short	(.L_27 - .L_26)
	.align		4
.L_26:
        /*0010*/ 	.word	index@(_Z6resultP3ROBiiPm)
        /*0014*/ 	.word	0x00000008


	//----- nvinfo : EIATTR_REGCOUNT
	.align		4
.L_27:
        /*0018*/ 	.byte	0x04, 0x2f
        /*001a*/ 	.short	(.L_29 - .L_28)
	.align		4
.L_28:
        /*001c*/ 	.word	index@(_Z14initializationP3ROBi)
        /*0020*/ 	.word	0x0000000c


	//----- nvinfo : EIATTR_FRAME_SIZE
	.align		4
.L_29:
        /*0024*/ 	.byte	0x04, 0x11
        /*0026*/ 	.short	(.L_31 - .L_30)
	.align		4
.L_30:
        /*0028*/ 	.word	index@(_Z14initializationP3ROBi)
        /*002c*/ 	.word	0x00000000


	//----- nvinfo : EIATTR_REGCOUNT
	.align		4
.L_31:
        /*0030*/ 	.byte	0x04, 0x2f
        /*0032*/ 	.short	(.L_33 - .L_32)
	.align		4
.L_32:
        /*0034*/ 	.word	index@(_Z6updateP3ROBP2SQPfS3_PiiiiiiS4_)
        /*0038*/ 	.word	0x00000026


	//----- nvinfo : EIATTR_FRAME_SIZE
	.align		4
.L_33:
        /*003c*/ 	.byte	0x04, 0x11
        /*003e*/ 	.short	(.L_35 - .L_34)
	.align		4
.L_34:
        /*0040*/ 	.word	index@(_Z6updateP3ROBP2SQPfS3_PiiiiiiS4_)
        /*0044*/ 	.word	0x00000018


	//----- nvinfo : EIATTR_REGCOUNT
	.align		4
.L_35:
        /*0048*/ 	.byte	0x04, 0x2f
        /*004a*/ 	.short	(.L_37 - .L_36)
	.align		4
.L_36:
        /*004c*/ 	.word	index@(_Z5shiftPfS_P3ROBi)
        /*0050*/ 	.word	0x00000022


	//----- nvinfo : EIATTR_FRAME_SIZE
	.align		4
.L_37:
        /*0054*/ 	.byte	0x04, 0x11
        /*0056*/ 	.short	(.L_39 - .L_38)
	.align		4
.L_38:
        /*0058*/ 	.word	index@(_Z5shiftPfS_P3ROBi)
        /*005c*/ 	.word	0x00000018


	//----- nvinfo : EIATTR_REGCOUNT
	.align		4
.L_39:
        /*0060*/ 	.byte	0x04, 0x2f
        /*0062*/ 	.short	(.L_41 - .L_40)
	.align		4
.L_40:
        /*0064*/ 	.word	index@(_Z10preprocessP3ROBP2SQP4InstPfS5_PiiS6_iiii)
        /*0068*/ 	.word	0x0000002e


	//----- nvinfo : EIATTR_FRAME_SIZE
	.align		4
.L_41:
        /*006c*/ 	.byte	0x04, 0x11
        /*006e*/ 	.short	(.L_43 - .L_42)
	.align		4
.L_42:
        /*0070*/ 	.word	index@(_Z10preprocessP3ROBP2SQP4InstPfS5_PiiS6_iiii)
        /*0074*/ 	.word	0x00000030


	//----- nvinfo : EIATTR_MIN_STACK_SIZE
	.align		4
.L_43:
        /*0078*/ 	.byte	0x04, 0x12
        /*007a*/ 	.short	(.L_45 - .L_44)
	.align		4
.L_44:
        /*007c*/ 	.word	index@(_Z10preprocessP3ROBP2SQP4InstPfS5_PiiS6_iiii)
        /*0080*/ 	.word	0x00000030


	//----- nvinfo : EIATTR_MIN_STACK_SIZE
	.align		4
.L_45:
        /*0084*/ 	.byte	0x04, 0x12
        /*0086*/ 	.short	(.L_47 - .L_46)
	.align		4
.L_46:
        /*0088*/ 	.word	index@(_Z5shiftPfS_P3ROBi)
        /*008c*/ 	.word	0x00000018


	//----- nvinfo : EIATTR_MIN_STACK_SIZE
	.align		4
.L_47:
        /*0090*/ 	.byte	0x04, 0x12
        /*0092*/ 	.short	(.L_49 - .L_48)
	.align		4
.L_48:
        /*0094*/ 	.word	index@(_Z6updateP3ROBP2SQPfS3_PiiiiiiS4_)
        /*0098*/ 	.word	0x00000018


	//----- nvinfo : EIATTR_MIN_STACK_SIZE
	.align		4
.L_49:
        /*009c*/ 	.byte	0x04, 0x12
        /*009e*/ 	.short	(.L_51 - .L_50)
	.align		4
.L_50:
        /*00a0*/ 	.word	index@(_Z14initializationP3ROBi)
        /*00a4*/ 	.word	0x00000000


	//----- nvinfo : EIATTR_MIN_STACK_SIZE
	.align		4
.L_51:
        /*00a8*/ 	.byte	0x04, 0x12
        /*00aa*/ 	.short	(.L_53 - .L_52)
	.align		4
.L_52:
        /*00ac*/ 	.word	index@(_Z6resultP3ROBiiPm)
        /*00b0*/ 	.word	0x00000008
.L_53:


//--------------------- .nv.compat                --------------------------
	.section	.nv.compat,"",@"SHT_CUDA_COMPAT_INFO"
	.align	4
        /*0000*/ 	.byte	0x02, 0x09, 0x00, 0x00, 0x02, 0x02, 0x01, 0x00, 0x02, 0x05, 0x05, 0x00, 0x03, 0x07, 0x01, 0x01
        /*0010*/ 	.byte	0x02, 0x03, 0x00, 0x00, 0x02, 0x06, 0x01, 0x00, 0x04, 0x0b, 0x08, 0x00, 0x09, 0x00, 0x00, 0x00
        /*0020*/ 	.byte	0x00, 0x00, 0x00, 0x00


//--------------------- .nv.info._Z10preprocessP3ROBP2SQP4InstPfS5_PiiS6_iiii --------------------------
	.section	.nv.info._Z10preprocessP3ROBP2SQP4InstPfS5_PiiS6_iiii,"",@"SHT_CUDA_INFO"
	.sectionflags	@""
	.align	4


	//----- nvinfo : EIATTR_CUDA_API_VERSION
	.align		4
        /*0000*/ 	.byte	0x04, 0x37
        /*0002*/ 	.short	(.L_55 - .L_54)
.L_54:
        /*0004*/ 	.word	0x00000082


	//----- nvinfo : EIATTR_KPARAM_INFO
	.align		4
.L_55:
        /*0008*/ 	.byte	0x04, 0x17
        /*000a*/ 	.short	(.L_57 - .L_56)
.L_56:
        /*000c*/ 	.word	0x00000000
        /*0010*/ 	.short	0x000b
        /*0012*/ 	.short	0x004c
        /*0014*/ 	.byte	0x00, 0xf0, 0x11, 0x00


	//----- nvinfo : EIATTR_KPARAM_INFO
	.align		4
.L_57:
        /*0018*/ 	.byte	0x04, 0x17
        /*001a*/ 	.short	(.L_59 - .L_58)
.L_58:
        /*001c*/ 	.word	0x00000000
        /*0020*/ 	.short	0x000a
        /*0022*/ 	.short	0x0048
        /*0024*/ 	.byte	0x00, 0xf0, 0x11, 0x00


	//----- nvinfo : EIATTR_KPARAM_INFO
	.align		4
.L_59:
        /*0028*/ 	.byte	0x04, 0x17
        /*002a*/ 	.short	(.L_61 - .L_60)
.L_60:
        /*002c*/ 	.word	0x00000000
        /*0030*/ 	.short	0x0009
        /*0032*/ 	.short	0x0044
        /*0034*/ 	.byte	0x00, 0xf0, 0x11, 0x00


	//----- nvinfo : EIATTR_KPARAM_INFO
	.align		4
.L_61:
        /*0038*/ 	.byte	0x04, 0x17
        /*003a*/ 	.short	(.L_63 - .L_62)
.L_62:
        /*003c*/ 	.word	0x00000000
        /*0040*/ 	.short	0x0008
        /*0042*/ 	.short	0x0040
        /*0044*/ 	.byte	0x00, 0xf0, 0x11, 0x00


	//----- nvinfo : EIATTR_KPARAM_INFO
	.align		4
.L_63:
        /*0048*/ 	.byte	0x04, 0x17
        /*004a*/ 	.short	(.L_65 - .L_64)
.L_64:
        /*004c*/ 	.word	0x00000000
        /*0050*/ 	.short	0x0007
        /*0052*/ 	.short	0x0038
        /*0054*/ 	.byte	0x00, 0xf5, 0x21, 0x00


	//----- nvinfo : EIATTR_KPARAM_INFO
	.align		4
.L_65:
        /*0058*/ 	.byte	0x04, 0x17
        /*005a*/ 	.short	(.L_67 - .L_66)
.L_66:
        /*005c*/ 	.word	0x00000000
        /*0060*/ 	.short	0x0006
        /*0062*/ 	.short	0x0030
        /*0064*/ 	.byte	0x00, 0xf0, 0x11, 0x00


	//----- nvinfo : EIATTR_KPARAM_INFO
	.align		4
.L_67:
        /*0068*/ 	.byte	0x04, 0x17
        /*006a*/ 	.short	(.L_69 - .L_68)
.L_68:
        /*006c*/ 	.word	0x00000000
        /*0070*/ 	.short	0x0005
        /*0072*/ 	.short	0x0028
        /*0074*/ 	.byte	0x00, 0xf5, 0x21, 0x00


	//----- nvinfo : EIATTR_KPARAM_INFO
	.align		4
.L_69:
        /*0078*/ 	.byte	0x04, 0x17
        /*007a*/ 	.short	(.L_71 - .L_70)
.L_70:
        /*007c*/ 	.word	0x00000000
        /*0080*/ 	.short	0x0004
        /*0082*/ 	.short	0x0020
        /*0084*/ 	.byte	0x00, 0xf5, 0x21, 0x00


	//----- nvinfo : EIATTR_KPARAM_INFO
	.align		4
.L_71:
        /*0088*/ 	.byte	0x04, 0x17
        /*008a*/ 	.short	(.L_73 - .L_72)
.L_72:
        /*008c*/ 	.word	0x00000000
        /*0090*/ 	.short	0x0003
        /*0092*/ 	.short	0x0018
        /*0094*/ 	.byte	0x00, 0xf5, 0x21, 0x00


	//----- nvinfo : EIATTR_KPARAM_INFO
	.align		4
.L_73:
        /*0098*/ 	.byte	0x04, 0x17
        /*009a*/ 	.short	(.L_75 - .L_74)
.L_74:
        /*009c*/ 	.word	0x00000000
        /*00a0*/ 	.short	0x0002
        /*00a2*/ 	.short	0x0010
        /*00a4*/ 	.byte	0x00, 0xf5, 0x21, 0x00


	//----- nvinfo : EIATTR_KPARAM_INFO
	.align		4
.L_75:
        /*00a8*/ 	.byte	0x04, 0x17
        /*00aa*/ 	.short	(.L_77 - .L_76)
.L_76:
        /*00ac*/ 	.word	0x00000000
        /*00b0*/ 	.short	0x0001
        /*00b2*/ 	.short	0x0008
        /*00b4*/ 	.byte	0x00, 0xf5, 0x21, 0x00


	//----- nvinfo : EIATTR_KPARAM_INFO
	.align		4
.L_77:
        /*00b8*/ 	.byte	0x04, 0x17
        /*00ba*/ 	.short	(.L_79 - .L_78)
.L_78:
        /*00bc*/ 	.word	0x00000000
        /*00c0*/ 	.short	0x0000
        /*00c2*/ 	.short	0x0000
        /*00c4*/ 	.byte	0x00, 0xf5, 0x21, 0x00


	//----- nvinfo : EIATTR_SPARSE_MMA_MASK
	.align		4
.L_79:
        /*00c8*/ 	.byte	0x03, 0x50
        /*00ca*/ 	.short	0x0000


	//----- nvinfo : EIATTR_MAXREG_COUNT
	.align		4
        /*00cc*/ 	.byte	0x03, 0x1b
        /*00ce*/ 	.short	0x00ff


	//----- nvinfo : EIATTR_EXTERNS
	.align		4
        /*00d0*/ 	.byte	0x04, 0x0f
        /*00d2*/ 	.short	(.L_81 - .L_80)


	//   ....[0]....
	.align		4
.L_80:
        /*00d4*/ 	.word	index@(vprintf)


	//   ....[1]....
	.align		4
        /*00d8*/ 	.word	index@(__assertfail)


	//----- nvinfo : EIATTR_MERCURY_ISA_VERSION
	.align		4
.L_81:
        /*00dc*/ 	.byte	0x03, 0x5f
        /*00de*/ 	.short	0x0101


	//----- nvinfo : EIATTR_COOP_GROUP_MASK_REGIDS
	.align		4
        /*00e0*/ 	.byte	0x04, 0x29
        /*00e2*/ 	.short	(.L_83 - .L_82)


	//   ....[0]....
.L_82:
        /*00e4*/ 	.word	0xffffffff


	//   ....[1]....
        /*00e8*/ 	.word	0xffffffff


	//   ....[2]....
        /*00ec*/ 	.word	0xffffffff


	//   ....[3]....
        /*00f0*/ 	.word	0xffffffff


	//   ....[4]....
        /*00f4*/ 	.word	0xffffffff


	//   ....[5]....
        /*00f8*/ 	.word	0xffffffff


	//   ....[6]....
        /*00fc*/ 	.word	0xffffffff


	//   ....[7]....
        /*0100*/ 	.word	0xffffffff


	//   ....[8]....
        /*0104*/ 	.word	0xffffffff


	//   ....[9]....
        /*0108*/ 	.word	0xffffffff


	//   ....[10]....
        /*010c*/ 	.word	0x0500000f


	//   ....[11]....
        /*0110*/ 	.word	0x0500000f


	//   ....[12]....
        /*0114*/ 	.word	0x0500000f


	//   ....[13]....
        /*0118*/ 	.word	0x0500000f


	//   ....[14]....
        /*011c*/ 	.word	0x0500000f


	//   ....[15]....
        /*0120*/ 	.word	0x0500000f


	//   ....[16]....
        /*0124*/ 	.word	0x0500000f


	//   ....[17]....
        /*0128*/ 	.word	0x0500000f


	//   ....[18]....
        /*012c*/ 	.word	0x0500000f


	//   ....[19]....
        /*0130*/ 	.word	0x0500000f


	//----- nvinfo : EIATTR_COOP_GROUP_INSTR_OFFSETS
	.align		4
.L_83:
        /*0134*/ 	.byte	0x04, 0x28
        /*0136*/ 	.short	(.L_85 - .L_84)


	//   ....[0]....
.L_84:
        /*0138*/ 	.word	0x00002fa0


	//   ....[1]....
        /*013c*/ 	.word	0x000031e0


	//   ....[2]....
        /*0140*/ 	.word	0x000031f0


	//   ....[3]....
        /*0144*/ 	.word	0x00003200


	//   ....[4]....
        /*0148*/ 	.word	0x00003500


	//   ....[5]....
        /*014c*/ 	.word	0x00003520


	//   ....[6]....
        /*0150*/ 	.word	0x00003890


	//   ....[7]....
        /*0154*/ 	.word	0x00003f90


	//   ....[8]....
        /*0158*/ 	.word	0x00003fa0


	//   ....[9]....
        /*015c*/ 	.word	0x000070d0


	//   ....[10]....
        /*0160*/ 	.word	0x00007160


	//   ....[11]....
        /*0164*/ 	.word	0x000071d0


	//   ....[12]....
        /*0168*/ 	.word	0x00007220


	//   ....[13]....
        /*016c*/ 	.word	0x00007250


	//   ....[14]....
        /*0170*/ 	.word	0x000072b0


	//   ....[15]....
        /*0174*/ 	.word	0x00007310


	//   ....[16]....
        /*0178*/ 	.word	0x000073a0


	//   ....[17]....
        /*017c*/ 	.word	0x00007410


	//   ....[18]....
        /*0180*/ 	.word	0x00007460


	//   ....[19]....
        /*0184*/ 	.word	0x000074c0


	//----- nvinfo : EIATTR_VRC_CTA_INIT_COUNT
	.align		4
.L_85:
        /*0188*/ 	.byte	0x02, 0x4a
	.zero		1
	.zero		1


	//----- nvinfo : EIATTR_SYSCALL_OFFSETS
	.align		4
        /*018c*/ 	.byte	0x04, 0x46
        /*018e*/ 	.short	(.L_87 - .L_86)


	//   ....[0]....
.L_86:
        /*0190*/ 	.word	0x00000340


	//   ....[1]....
        /*0194*/ 	.word	0x000004a0


	//   ....[2]....
        /*0198*/ 	.word	0x00003130


	//   ....[3]....
        /*019c*/ 	.word	0x00003470


	//   ....[4]....
        /*01a0*/ 	.word	0x000036a0


	//   ....[5]....
        /*01a4*/ 	.word	0x000040d0


	//   ....[6]....
        /*01a8*/ 	.word	0x00004190


	//   ....[7]....
        /*01ac*/ 	.word	0x00004240


	//   ....[8]....
        /*01b0*/ 	.word	0x000042f0


	//   ....[9]....
        /*01b4*/ 	.word	0x000043a0


	//   ....[10]....
        /*01b8*/ 	.word	0x00004450


	//   ....[11]....
        /*01bc*/ 	.word	0x00004500


	//   ....[12]....
        /*01c0*/ 	.word	0x000045b0


	//   ....[13]....
        /*01c4*/ 	.word	0x00004660


	//   ....[14]....
        /*01c8*/ 	.word	0x00004710


	//   ....[15]....
        /*01cc*/ 	.word	0x000047c0


	//   ....[16]....
        /*01d0*/ 	.word	0x00004870


	//   ....[17]....
        /*01d4*/ 	.word	0x00004920


	//   ....[18]....
        /*01d8*/ 	.word	0x000049d0


	//   ....[19]....
        /*01dc*/ 	.word	0x00004a80


	//   ....[20]....
        /*01e0*/ 	.word	0x00004b30


	//   ....[21]....
        /*01e4*/ 	.word	0x00004be0


	//   ....[22]....
        /*01e8*/ 	.word	0x00004c90


	//   ....[23]....
        /*01ec*/ 	.word	0x00004d40


	//   ....[24]....
        /*01f0*/ 	.word	0x00004df0


	//   ....[25]....
        /*01f4*/ 	.word	0x00004ea0


	//   ....[26]....
        /*01f8*/ 	.word	0x00004f50


	//   ....[27]....
        /*01fc*/ 	.word	0x00005000


	//   ....[28]....
        /*0200*/ 	.word	0x000050b0


	//   ....[29]....
        /*0204*/ 	.word	0x00005160


	//   ....[30]....
        /*0208*/ 	.word	0x00005210


	//   ....[31]....
        /*020c*/ 	.word	0x000052c0


	//   ....[32]....
        /*0210*/ 	.word	0x00005370


	//   ....[33]....
        /*0214*/ 	.word	0x00005420


	//   ....[34]....
        /*0218*/ 	.word	0x000054d0


	//   ....[35]....
        /*021c*/ 	.word	0x00005580


	//   ....[36]....
        /*0220*/ 	.word	0x00005630


	//   ....[37]....
        /*0224*/ 	.word	0x000056e0


	//   ....[38]....
        /*0228*/ 	.word	0x00005790


	//   ....[39]....
        /*022c*/ 	.word	0x00005840


	//   ....[40]....
        /*0230*/ 	.word	0x000058f0


	//   ....[41]....
        /*0234*/ 	.word	0x000059a0


	//   ....[42]....
        /*0238*/ 	.word	0x00005a50


	//   ....[43]....
        /*023c*/ 	.word	0x00005b00


	//   ....[44]....
        /*0240*/ 	.word	0x00005bb0


	//   ....[45]....
        /*0244*/ 	.word	0x00005c60


	//   ....[46]....
        /*0248*/ 	.word	0x00005d10


	//   ....[47]....
        /*024c*/ 	.word	0x00005dc0


	//   ....[48]....
        /*0250*/ 	.word	0x00005e70


	//   ....[49]....
        /*0254*/ 	.word	0x00005f20


	//   ....[50]....
        /*0258*/ 	.word	0x00005fd0


	//   ....[51]....
        /*025c*/ 	.word	0x00006080


	//   ....[52]....
        /*0260*/ 	.word	0x00006130


	//   ....[53]....
        /*0264*/ 	.word	0x000061e0


	//   ....[54]....
        /*0268*/ 	.word	0x00006290


	//   ....[55]....
        /*026c*/ 	.word	0x00006340


	//   ....[56]....
        /*0270*/ 	.word	0x000063f0


	//   ....[57]....
        /*0274*/ 	.word	0x00006460


	//   ....[58]....
        /*0278*/ 	.word	0x00006580


	//   ....[59]....
        /*027c*/ 	.word	0x00006630


	//   ....[60]....
        /*0280*/ 	.word	0x000066d0


	//   ....[61]....
        /*0284*/ 	.word	0x000067f0


	//   ....[62]....
        /*0288*/ 	.word	0x000068a0


	//   ....[63]....
        /*028c*/ 	.word	0x00006940


	//   ....[64]....
        /*0290*/ 	.word	0x00006a60


	//   ....[65]....
        /*0294*/ 	.word	0x00006b10


	//   ....[66]....
        /*0298*/ 	.word	0x00006bb0


	//   ....[67]....
        /*029c*/ 	.word	0x00006cd0


	//   ....[68]....
        /*02a0*/ 	.word	0x00006d80


	//   ....[69]....
        /*02a4*/ 	.word	0x00006e20


	//   ....[70]....
        /*02a8*/ 	.word	0x00006f40


	//   ....[71]....
        /*02ac*/ 	.word	0x00006ff0


	//   ....[72]....
        /*02b0*/ 	.word	0x00007090


	//----- nvinfo : EIATTR_EXIT_INSTR_OFFSETS
	.align		4
.L_87:
        /*02b4*/ 	.byte	0x04, 0x1c
        /*02b6*/ 	.short	(.L_89 - .L_88)


	//   ....[0]....
.L_88:
        /*02b8*/ 	.word	0x00000110


	//   ....[1]....
        /*02bc*/ 	.word	0x00007120


	//----- nvinfo : EIATTR_CRS_STACK_SIZE
	.align		4
.L_89:
        /*02c0*/ 	.byte	0x04, 0x1e
        /*02c2*/ 	.short	(.L_91 - .L_90)
.L_90:
        /*02c4*/ 	.word	0x00000000


	//----- nvinfo : EIATTR_CBANK_PARAM_SIZE
	.align		4
.L_91:
        /*02c8*/ 	.byte	0x03, 0x19
        /*02ca*/ 	.short	0x0050


	//----- nvinfo : EIATTR_PARAM_CBANK
	.align		4
        /*02cc*/ 	.byte	0x04, 0x0a
        /*02ce*/ 	.short	(.L_93 - .L_92)
	.align		4
.L_92:
        /*02d0*/ 	.word	index@(.nv.constant0._Z10preprocessP3ROBP2SQP4InstPfS5_PiiS6_iiii)
        /*02d4*/ 	.short	0x0380
        /*02d6*/ 	.short	0x0050


	//----- nvinfo : EIATTR_SW_WAR
	.align		4
.L_93:
        /*02d8*/ 	.byte	0x04, 0x36
        /*02da*/ 	.short	(.L_95 - .L_94)
.L_94:
        /*02dc*/ 	.word	0x00000008
.L_95:


//--------------------- .nv.info._Z5shiftPfS_P3ROBi --------------------------
	.section	.nv.info._Z5shiftPfS_P3ROBi,"",@"SHT_CUDA_INFO"
	.sectionflags	@""
	.align	4


	//----- nvinfo : EIATTR_CUDA_API_VERSION
	.align		4
        /*0000*/ 	.byte	0x04, 0x37
        /*0002*/ 	.short	(.L_97 - .L_96)
.L_96:
        /*0004*/ 	.word	0x00000082


	//----- nvinfo : EIATTR_KPARAM_INFO
	.align		4
.L_97:
        /*0008*/ 	.byte	0x04, 0x17
        /*000a*/ 	.short	(.L_99 - .L_98)
.L_98:
        /*000c*/ 	.word	0x00000000
        /*0010*/ 	.short	0x0003
        /*0012*/ 	.short	0x0018
        /*0014*/ 	.byte	0x00, 0xf0, 0x11, 0x00


	//----- nvinfo : EIATTR_KPARAM_INFO
	.align		4
.L_99:
        /*0018*/ 	.byte	0x04, 0x17
        /*001a*/ 	.short	(.L_101 - .L_100)
.L_100:
        /*001c*/ 	.word	0x00000000
        /*0020*/ 	.short	0x0002
        /*0022*/ 	.short	0x0010
        /*0024*/ 	.byte	0x00, 0xf5, 0x21, 0x00


	//----- nvinfo : EIATTR_KPARAM_INFO
	.align		4
.L_101:
        /*0028*/ 	.byte	0x04, 0x17
        /*002a*/ 	.short	(.L_103 - .L_102)
.L_102:
        /*002c*/ 	.word	0x00000000
        /*0030*/ 	.short	0x0001
        /*0032*/ 	.short	0x0008
        /*0034*/ 	.byte	0x00, 0xf5, 0x21, 0x00


	//----- nvinfo : EIATTR_KPARAM_INFO
	.align		4
.L_103:
        /*0038*/ 	.byte	0x04, 0x17
        /*003a*/ 	.short	(.L_105 - .L_104)
.L_104:
        /*003c*/ 	.word	0x00000000
        /*0040*/ 	.short	0x0000
        /*0042*/ 	.short	0x0000
        /*0044*/ 	.byte	0x00, 0xf5, 0x21, 0x00


	//----- nvinfo : EIATTR_SPARSE_MMA_MASK
	.align		4
.L_105:
        /*0048*/ 	.byte	0x03, 0x50
        /*004a*/ 	.short	0x0000


	//----- nvinfo : EIATTR_MAXREG_COUNT
	.align		4
        /*004c*/ 	.byte	0x03, 0x1b
        /*004e*/ 	.short	0x00ff


	//----- nvinfo : EIATTR_EXTERNS
	.align		4
        /*0050*/ 	.byte	0x04, 0x0f
        /*0052*/ 	.short	(.L_107 - .L_106)


	//   ....[0]....
	.align		4
.L_106:
        /*0054*/ 	.word	index@(vprintf)


	//----- nvinfo : EIATTR_MERCURY_ISA_VERSION
	.align		4
.L_107:
        /*0058*/ 	.byte	0x03, 0x5f
        /*005a*/ 	.short	0x0101


	//----- nvinfo : EIATTR_VRC_CTA_INIT_COUNT
	.align		4
        /*005c*/ 	.byte	0x02, 0x4a
	.zero		1
	.zero		1


	//----- nvinfo : EIATTR_SYSCALL_OFFSETS
	.align		4
        /*0060*/ 	.byte	0x04, 0x46
        /*0062*/ 	.short	(.L_109 - .L_108)


	//   ....[0]....
.L_108:
        /*0064*/ 	.word	0x000001c0


	//   ....[1]....
        /*0068*/ 	.word	0x000004d0


	//----- nvinfo : EIATTR_EXIT_INSTR_OFFSETS
	.align		4
.L_109:
        /*006c*/ 	.byte	0x04, 0x1c
        /*006e*/ 	.short	(.L_111 - .L_110)


	//   ....[0]....
.L_110:
        /*0070*/ 	.word	0x00000250


	//   ....[1]....
        /*0074*/ 	.word	0x00000680


	//----- nvinfo : EIATTR_CRS_STACK_SIZE
	.align		4
.L_111:
        /*0078*/ 	.byte	0x04, 0x1e
        /*007a*/ 	.short	(.L_113 - .L_112)
.L_112:
        /*007c*/ 	.word	0x00000000


	//----- nvinfo : EIATTR_CBANK_PARAM_SIZE
	.align		4
.L_113:
        /*0080*/ 	.byte	0x03, 0x19
        /*0082*/ 	.short	0x001c


	//----- nvinfo : EIATTR_PARAM_CBANK
	.align		4
        /*0084*/ 	.byte	0x04, 0x0a
        /*0086*/ 	.short	(.L_115 - .L_114)
	.align		4
.L_114:
        /*0088*/ 	.word	index@(.nv.constant0._Z5shiftPfS_P3ROBi)
        /*008c*/ 	.short	0x0380
        /*008e*/ 	.short	0x001c


	//----- nvinfo : EIATTR_SW_WAR
	.align		4
.L_115:
        /*0090*/ 	.byte	0x04, 0x36
        /*0092*/ 	.short	(.L_117 - .L_116)
.L_116:
        /*0094*/ 	.word	0x00000008
.L_117:


//--------------------- .nv.info._Z6updateP3ROBP2SQPfS3_PiiiiiiS4_ --------------------------
	.section	.nv.info._Z6updateP3ROBP2SQPfS3_PiiiiiiS4_,"",@"SHT_CUDA_INFO"
	.sectionflags	@""
	.align	4


	//----- nvinfo : EIATTR_CUDA_API_VERSION
	.align		4
        /*0000*/ 	.byte	0x04, 0x37
        /*0002*/ 	.short	(.L_119 - .L_118)
.L_118:
        /*0004*/ 	.word	0x00000082


	//----- nvinfo : EIATTR_KPARAM_INFO
	.align		4
.L_119:
        /*0008*/ 	.byte	0x04, 0x17
        /*000a*/ 	.short	(.L_121 - .L_120)
.L_120:
        /*000c*/ 	.word	0x00000000
        /*0010*/ 	.short	0x000a
        /*0012*/ 	.short	0x0040
        /*0014*/ 	.byte	0x00, 0xf5, 0x21, 0x00


	//----- nvinfo : EIATTR_KPARAM_INFO
	.align		4
.L_121:
        /*0018*/ 	.byte	0x04, 0x17
        /*001a*/ 	.short	(.L_123 - .L_122)
.L_122:
        /*001c*/ 	.word	0x00000000
        /*0020*/ 	.short	0x0009
        /*0022*/ 	.short	0x0038
        /*0024*/ 	.byte	0x00, 0xf0, 0x11, 0x00


	//----- nvinfo : EIATTR_KPARAM_INFO
	.align		4
.L_123:
        /*0028*/ 	.byte	0x04, 0x17
        /*002a*/ 	.short	(.L_125 - .L_124)
.L_124:
        /*002c*/ 	.word	0x00000000
        /*0030*/ 	.short	0x0008
        /*0032*/ 	.short	0x0034
        /*0034*/ 	.byte	0x00, 0xf0, 0x11, 0x00


	//----- nvinfo : EIATTR_KPARAM_INFO
	.align		4
.L_125:
        /*0038*/ 	.byte	0x04, 0x17
        /*003a*/ 	.short	(.L_127 - .L_126)
.L_126:
        /*003c*/ 	.word	0x00000000
        /*0040*/ 	.short	0x0007
        /*0042*/ 	.short	0x0030
        /*0044*/ 	.byte	0x00, 0xf0, 0x11, 0x00


	//----- nvinfo : EIATTR_KPARAM_INFO
	.align		4
.L_127:
        /*0048*/ 	.byte	0x04, 0x17
        /*004a*/ 	.short	(.L_129 - .L_128)
.L_128:
        /*004c*/ 	.word	0x00000000
        /*0050*/ 	.short	0x0006
        /*0052*/ 	.short	0x002c
        /*0054*/ 	.byte	0x00, 0xf0, 0x11, 0x00


	//----- nvinfo : EIATTR_KPARAM_INFO
	.align		4
.L_129:
        /*0058*/ 	.byte	0x04, 0x17
        /*005a*/ 	.short	(.L_131 - .L_130)
.L_130:
        /*005c*/ 	.word	0x00000000
        /*0060*/ 	.short	0x0005
        /*0062*/ 	.short	0x0028
        /*0064*/ 	.byte	0x00, 0xf0, 0x11, 0x00


	//----- nvinfo : EIATTR_KPARAM_INFO
	.align		4
.L_131:
        /*0068*/ 	.byte	0x04, 0x17
        /*006a*/ 	.short	(.L_133 - .L_132)
.L_132:
        /*006c*/ 	.word	0x00000000
        /*0070*/ 	.short	0x0004
        /*0072*/ 	.short	0x0020
        /*0074*/ 	.byte	0x00, 0xf5, 0x21, 0x00


	//----- nvinfo : EIATTR_KPARAM_INFO
	.align		4
.L_133:
        /*0078*/ 	.byte	0x04, 0x17
        /*007a*/ 	.short	(.L_135 - .L_134)
.L_134:
        /*007c*/ 	.word	0x00000000
        /*0080*/ 	.short	0x0003
        /*0082*/ 	.short	0x0018
        /*0084*/ 	.byte	0x00, 0xf5, 0x21, 0x00


	//----- nvinfo : EIATTR_KPARAM_INFO
	.align		4
.L_135:
        /*0088*/ 	.byte	0x04, 0x17
        /*008a*/ 	.short	(.L_137 - .L_136)
.L_136:
        /*008c*/ 	.word	0x00000000
        /*0090*/ 	.short	0x0002
        /*0092*/ 	.short	0x0010
        /*0094*/ 	.byte	0x00, 0xf5, 0x21, 0x00


	//----- nvinfo : EIATTR_KPARAM_INFO
	.align		4
.L_137:
        /*0098*/ 	.byte	0x04, 0x17
        /*009a*/ 	.short	(.L_139 - .L_138)
.L_138:
        /*009c*/ 	.word	0x00000000
        /*00a0*/ 	.short	0x0001
        /*00a2*/ 	.short	0x0008
        /*00a4*/ 	.byte	0x00, 0xf5, 0x21, 0x00


	//----- nvinfo : EIATTR_KPARAM_INFO
	.align		4
.L_139:
        /*00a8*/ 	.byte	0x04, 0x17
        /*00aa*/ 	.short	(.L_141 - .L_140)
.L_140:
        /*00ac*/ 	.word	0x00000000
        /*00b0*/ 	.short	0x0000
        /*00b2*/ 	.short	0x0000
        /*00b4*/ 	.byte	0x00, 0xf5, 0x21, 0x00


	//----- nvinfo : EIATTR_SPARSE_MMA_MASK
	.align		4
.L_141:
        /*00b8*/ 	.byte	0x03, 0x50
        /*00ba*/ 	.short	0x0000


	//----- nvinfo : EIATTR_MAXREG_COUNT
	.align		4
        /*00bc*/ 	.byte	0x03, 0x1b
        /*00be*/ 	.short	0x00ff


	//----- nvinfo : EIATTR_NUM_BARRIERS
	.align		4
        /*00c0*/ 	.byte	0x02, 0x4c
        /*00c2*/ 	.byte	0x01
	.zero		1


	//----- nvinfo : EIATTR_EXTERNS
	.align		4
        /*00c4*/ 	.byte	0x04, 0x0f
        /*00c6*/ 	.short	(.L_143 - .L_142)


	//   ....[0]....
	.align		4
.L_142:
        /*00c8*/ 	.word	index@(vprintf)


	//   ....[1]....
	.align		4
        /*00cc*/ 	.word	index@(__assertfail)


	//----- nvinfo : EIATTR_MERCURY_ISA_VERSION
	.align		4
.L_143:
        /*00d0*/ 	.byte	0x03, 0x5f
        /*00d2*/ 	.short	0x0101


	//----- nvinfo : EIATTR_VRC_CTA_INIT_COUNT
	.align		4
        /*00d4*/ 	.byte	0x02, 0x4a
	.zero		1
	.zero		1


	//----- nvinfo : EIATTR_SYSCALL_OFFSETS
	.align		4
        /*00d8*/ 	.byte	0x04, 0x46
        /*00da*/ 	.short	(.L_145 - .L_144)


	//   ....[0]....
.L_144:
        /*00dc*/ 	.word	0x000004f0


	//   ....[1]....
        /*00e0*/ 	.word	0x00000730


	//   ....[2]....
        /*00e4*/ 	.word	0x000008a0


	//   ....[3]....
        /*00e8*/ 	.word	0x00001010


	//   ....[4]....
        /*00ec*/ 	.word	0x000012a0


	//   ....[5]....
        /*00f0*/ 	.word	0x00001410


	//   ....[6]....
        /*00f4*/ 	.word	0x000039a0


	//----- nvinfo : EIATTR_EXIT_INSTR_OFFSETS
	.align		4
.L_145:
        /*00f8*/ 	.byte	0x04, 0x1c
        /*00fa*/ 	.short	(.L_147 - .L_146)


	//   ....[0]....
.L_146:
        /*00fc*/ 	.word	0x00004010


	//----- nvinfo : EIATTR_CRS_STACK_SIZE
	.align		4
.L_147:
        /*0100*/ 	.byte	0x04, 0x1e
        /*0102*/ 	.short	(.L_149 - .L_148)
.L_148:
        /*0104*/ 	.word	0x00000000


	//----- nvinfo : EIATTR_CBANK_PARAM_SIZE
	.align		4
.L_149:
        /*0108*/ 	.byte	0x03, 0x19
        /*010a*/ 	.short	0x0048


	//----- nvinfo : EIATTR_PARAM_CBANK
	.align		4
        /*010c*/ 	.byte	0x04, 0x0a
        /*010e*/ 	.short	(.L_151 - .L_150)
	.align		4
.L_150:
        /*0110*/ 	.word	index@(.nv.constant0._Z6updateP3ROBP2SQPfS3_PiiiiiiS4_)
        /*0114*/ 	.short	0x0380
        /*0116*/ 	.short	0x0048


	//----- nvinfo : EIATTR_SW_WAR
	.align		4
.L_151:
        /*0118*/ 	.byte	0x04, 0x36
        /*011a*/ 	.short	(.L_153 - .L_152)
.L_152:
        /*011c*/ 	.word	0x00000008
.L_153:


//--------------------- .nv.info._Z14initializationP3ROBi --------------------------
	.section	.nv.info._Z14initializationP3ROBi,"",@"SHT_CUDA_INFO"
	.sectionflags	@""
	.align	4


	//----- nvinfo : EIATTR_CUDA_API_VERSION
	.align		4
        /*0000*/ 	.byte	0x04, 0x37
        /*0002*/ 	.short	(.L_155 - .L_154)
.L_154:
        /*0004*/ 	.word	0x00000082


	//----- nvinfo : EIATTR_KPARAM_INFO
	.align		4
.L_155:
        /*0008*/ 	.byte	0x04, 0x17
        /*000a*/ 	.short	(.L_157 - .L_156)
.L_156:
        /*000c*/ 	.word	0x00000000
        /*0010*/ 	.short	0x0001
        /*0012*/ 	.short	0x0008
        /*0014*/ 	.byte	0x00, 0xf0, 0x11, 0x00


	//----- nvinfo : EIATTR_KPARAM_INFO
	.align		4
.L_157:
        /*0018*/ 	.byte	0x04, 0x17
        /*001a*/ 	.short	(.L_159 - .L_158)
.L_158:
        /*001c*/ 	.word	0x00000000
        /*0020*/ 	.short	0x0000
        /*0022*/ 	.short	0x0000
        /*0024*/ 	.byte	0x00, 0xf5, 0x21, 0x00


	//----- nvinfo : EIATTR_SPARSE_MMA_MASK
	.align		4
.L_159:
        /*0028*/ 	.byte	0x03, 0x50
        /*002a*/ 	.short	0x0000


	//----- nvinfo : EIATTR_MAXREG_COUNT
	.align		4
        /*002c*/ 	.byte	0x03, 0x1b
        /*002e*/ 	.short	0x00ff


	//----- nvinfo : EIATTR_MERCURY_ISA_VERSION
	.align		4
        /*0030*/ 	.byte	0x03, 0x5f
        /*0032*/ 	.short	0x0101


	//----- nvinfo : EIATTR_VRC_CTA_INIT_COUNT
	.align		4
        /*0034*/ 	.byte	0x02, 0x4a
	.zero		1
	.zero		1


	//----- nvinfo : EIATTR_EXIT_INSTR_OFFSETS
	.align		4
        /*0038*/ 	.byte	0x04, 0x1c
        /*003a*/ 	.short	(.L_161 - .L_160)


	//   ....[0]....
.L_160:
        /*003c*/ 	.word	0x00000070


	//   ....[1]....
        /*0040*/ 	.word	0x00000130


	//----- nvinfo : EIATTR_CRS_STACK_SIZE
	.align		4
.L_161:
        /*0044*/ 	.byte	0x04, 0x1e
        /*0046*/ 	.short	(.L_163 - .L_162)
.L_162:
        /*0048*/ 	.word	0x00000000


	//----- nvinfo : EIATTR_CBANK_PARAM_SIZE
	.align		4
.L_163:
        /*004c*/ 	.byte	0x03, 0x19
        /*004e*/ 	.short	0x000c


	//----- nvinfo : EIATTR_PARAM_CBANK
	.align		4
        /*0050*/ 	.byte	0x04, 0x0a
        /*0052*/ 	.short	(.L_165 - .L_164)
	.align		4
.L_164:
        /*0054*/ 	.word	index@(.nv.constant0._Z14initializationP3ROBi)
        /*0058*/ 	.short	0x0380
        /*005a*/ 	.short	0x000c


	//----- nvinfo : EIATTR_SW_WAR
	.align		4
.L_165:
        /*005c*/ 	.byte	0x04, 0x36
        /*005e*/ 	.short	(.L_167 - .L_166)
.L_166:
        /*0060*/ 	.word	0x00000008
.L_167:


//--------------------- .nv.info._Z6resultP3ROBiiPm --------------------------
	.section	.nv.info._Z6resultP3ROBiiPm,"",@"SHT_CUDA_INFO"
	.sectionflags	@""
	.align	4


	//----- nvinfo : EIATTR_CUDA_API_VERSION
	.align		4
        /*0000*/ 	.byte	0x04, 0x37
        /*0002*/ 	.short	(.L_169 - .L_168)
.L_168:
        /*0004*/ 	.word	0x00000082


	//----- nvinfo : EIATTR_KPARAM_INFO
	.align		4
.L_169:
        /*0008*/ 	.byte	0x04, 0x17
        /*000a*/ 	.short	(.L_171 - .L_170)
.L_170:
        /*000c*/ 	.word	0x00000000
        /*0010*/ 	.short	0x0003
        /*0012*/ 	.short	0x0010
        /*0014*/ 	.byte	0x00, 0xf5, 0x21, 0x00


	//----- nvinfo : EIATTR_KPARAM_INFO
	.align		4
.L_171:
        /*0018*/ 	.byte	0x04, 0x17
        /*001a*/ 	.short	(.L_173 - .L_172)
.L_172:
        /*001c*/ 	.word	0x00000000
        /*0020*/ 	.short	0x0002
        /*0022*/ 	.short	0x000c
        /*0024*/ 	.byte	0x00, 0xf0, 0x11, 0x00


	//----- nvinfo : EIATTR_KPARAM_INFO
	.align		4
.L_173:
        /*0028*/ 	.byte	0x04, 0x17
        /*002a*/ 	.short	(.L_175 - .L_174)
.L_174:
        /*002c*/ 	.word	0x00000000
        /*0030*/ 	.short	0x0001
        /*0032*/ 	.short	0x0008
        /*0034*/ 	.byte	0x00, 0xf0, 0x11, 0x00


	//----- nvinfo : EIATTR_KPARAM_INFO
	.align		4
.L_175:
        /*0038*/ 	.byte	0x04, 0x17
        /*003a*/ 	.short	(.L_177 - .L_176)
.L_176:
        /*003c*/ 	.word	0x00000000
        /*0040*/ 	.short	0x0000
        /*0042*/ 	.short	0x0000
        /*0044*/ 	.byte	0x00, 0xf5, 0x21, 0x00


	//----- nvinfo : EIATTR_SPARSE_MMA_MASK
	.align		4
.L_177:
        /*0048*/ 	.byte	0x03, 0x50
        /*004a*/ 	.short	0x0000


	//----- nvinfo : EIATTR_MAXREG_COUNT
	.align		4
        /*004c*/ 	.byte	0x03, 0x1b
        /*004e*/ 	.short	0x00ff


	//----- nvinfo : EIATTR_EXTERNS
	.align		4
        /*0050*/ 	.byte	0x04, 0x0f
        /*0052*/ 	.short	(.L_179 - .L_178)


	//   ....[0]....
	.align		4
.L_178:
        /*0054*/ 	.word	index@(vprintf)


	//----- nvinfo : EIATTR_MERCURY_ISA_VERSION
	.align		4
.L_179:
        /*0058*/ 	.byte	0x03, 0x5f
        /*005a*/ 	.short	0x0101


	//----- nvinfo : EIATTR_VRC_CTA_INIT_COUNT
	.align		4
        /*005c*/ 	.byte	0x02, 0x4a
	.zero		1
	.zero		1


	//----- nvinfo : EIATTR_SYSCALL_OFFSETS
	.align		4
        /*0060*/ 	.byte	0x04, 0x46
        /*0062*/ 	.short	(.L_181 - .L_180)


	//   ....[0]....
.L_180:
        /*0064*/ 	.word	0x00000bb0


	//----- nvinfo : EIATTR_EXIT_INSTR_OFFSETS
	.align		4
.L_181:
        /*0068*/ 	.byte	0x04, 0x1c
        /*006a*/ 	.short	(.L_183 - .L_182)


	//   ....[0]....
.L_182:
        /*006c*/ 	.word	0x00000bc0


	//----- nvinfo : EIATTR_CBANK_PARAM_SIZE
	.align		4
.L_183:
        /*0070*/ 	.byte	0x03, 0x19
        /*0072*/ 	.short	0x0018


	//----- nvinfo : EIATTR_PARAM_CBANK
	.align		4
        /*0074*/ 	.byte	0x04, 0x0a
        /*0076*/ 	.short	(.L_185 - .L_184)
	.align		4
.L_184:
        /*0078*/ 	.word	index@(.nv.constant0._Z6resultP3ROBiiPm)
        /*007c*/ 	.short	0x0380
        /*007e*/ 	.short	0x0018


	//----- nvinfo : EIATTR_SW_WAR
	.align		4
.L_185:
        /*0080*/ 	.byte	0x04, 0x36
        /*0082*/ 	.short	(.L_187 - .L_186)
.L_186:
        /*0084*/ 	.word	0x00000008
.L_187:


//--------------------- .nv.callgraph             --------------------------
	.section	.nv.callgraph,"",@"SHT_CUDA_CALLGRAPH"
	.align	4
	.sectionentsize	8
	.align		4
        /*0000*/ 	.word	0x00000000
	.align		4
        /*0004*/ 	.word	0xffffffff
	.align		4
        /*0008*/ 	.word	index@(_Z10preprocessP3ROBP2SQP4InstPfS5_PiiS6_iiii)
	.align		4
        /*000c*/ 	.word	index@(vprintf)
	.align		4
        /*0010*/ 	.word	index@(_Z10preprocessP3ROBP2SQP4InstPfS5_PiiS6_iiii)
	.align		4
        /*0014*/ 	.word	index@(__assertfail)
	.align		4
        /*0018*/ 	.word	index@(_Z5shiftPfS_P3ROBi)
	.align		4
        /*001c*/ 	.word	index@(vprintf)
	.align		4
        /*0020*/ 	.word	index@(_Z6updateP3ROBP2SQPfS3_PiiiiiiS4_)
	.align		4
        /*0024*/ 	.word	index@(__assertfail)
	.align		4
        /*0028*/ 	.word	index@(_Z6updateP3ROBP2SQPfS3_PiiiiiiS4_)
	.align		4
        /*002c*/ 	.word	index@(vprintf)
	.align		4
        /*0030*/ 	.word	index@(_Z6resultP3ROBiiPm)
	.align		4
        /*0034*/ 	.word	index@(vprintf)
	.align		4
        /*0038*/ 	.word	0x00000000
	.align		4
        /*003c*/ 	.word	0xfffffffe
	.align		4
        /*0040*/ 	.word	0x00000000
	.align		4
        /*0044*/ 	.word	0xfffffffd
	.align		4
        /*0048*/ 	.word	0x00000000
	.align		4
        /*004c*/ 	.word	0xfffffffc


//--------------------- .nv.constant4             --------------------------
	.section	.nv.constant4,"a",@progbits
	.align	8
	.align		8
.nv.constant4:
        /*0000*/ 	.dword	vprintf
	.align		8
        /*0008*/ 	.dword	__assertfail
	.align		8
        /*0010*/ 	.dword	__unnamed_1
	.align		8
        /*0018*/ 	.dword	__unnamed_2
	.align		8
        /*0020*/ 	.dword	__unnamed_3
	.align		8
        /*0028*/ 	.dword	__unnamed_4
	.align		8
        /*0030*/ 	.dword	__unnamed_5
	.align		8
        /*0038*/ 	.dword	__unnamed_6
	.align		8
        /*0040*/ 	.dword	__unnamed_7
	.align		8
        /*0048*/ 	.dword	$str
	.align		8
        /*0050*/ 	.dword	$str$1
	.align		8
        /*0058*/ 	.dword	$str$2
	.align		8
        /*0060*/ 	.dword	$str$3
	.align		8
        /*0068*/ 	.dword	$str$4
	.align		8
        /*0070*/ 	.dword	$str$5
	.align		8
        /*0078*/ 	.dword	$str$6
	.align		8
        /*0080*/ 	.dword	$str$7
	.align		8
        /*0088*/ 	.dword	$str$8
	.align		8
        /*0090*/ 	.dword	$str$9
	.align		8
        /*0098*/ 	.dword	$str$10
	.align		8
        /*00a0*/ 	.dword	$str$11
	.align		8
        /*00a8*/ 	.dword	$str$12
	.align		8
        /*00b0*/ 	.dword	$str$13
	.align		8
        /*00b8*/ 	.dword	$str$14
	.align		8
        /*00c0*/ 	.dword	$str$15
	.align		8
        /*00c8*/ 	.dword	$str$16


//--------------------- .text._Z10preprocessP3ROBP2SQP4InstPfS5_PiiS6_iiii --------------------------
	.section	.text._Z10preprocessP3ROBP2SQP4InstPfS5_PiiS6_iiii,"ax",@progbits
	.align	128
        .global         _Z10preprocessP3ROBP2SQP4InstPfS5_PiiS6_iiii
        .type           _Z10preprocessP3ROBP2SQP4InstPfS5_PiiS6_iiii,@function
        .size           _Z10preprocessP3ROBP2SQP4InstPfS5_PiiS6_iiii,(.L_x_194 - _Z10preprocessP3ROBP2SQP4InstPfS5_PiiS6_iiii)
        .other          _Z10preprocessP3ROBP2SQP4InstPfS5_PiiS6_iiii,@"STO_CUDA_ENTRY STV_DEFAULT"
_Z10preprocessP3ROBP2SQP4InstPfS5_PiiS6_iiii:
.text._Z10preprocessP3ROBP2SQP4InstPfS5_PiiS6_iiii:
[----:B------:R-:W0:Y:S01]  /*0000*/  LDC R1, c[0x0][0x37c] ;  /* 0x0000df00ff017b82 */ /* 0x000e220000000800 */
[----:B------:R-:W1:Y:S01]  /*0010*/  S2R R29, SR_TID.X ;  /* 0x00000000001d7919 */ /* 0x000e620000002100 */
[----:B------:R-:W2:Y:S06]  /*0020*/  LDCU UR5, c[0x0][0x2fc] ;  /* 0x00005f80ff0577ac */ /* 0x000eac0008000800 */
[----:B------:R-:W1:Y:S01]  /*0030*/  S2UR UR4, SR_CTAID.X ;  /* 0x00000000000479c3 */ /* 0x000e620000002500 */
[----:B0-----:R-:W-:Y:S01]  /*0040*/  VIADD R1, R1, 0xffffffd0 ;  /* 0xffffffd001017836 */ /* 0x001fe20000000000 */
[----:B------:R-:W0:Y:S06]  /*0050*/  LDCU UR7, c[0x0][0x3b0] ;  /* 0x00007600ff0777ac */ /* 0x000e2c0008000800 */
[----:B------:R-:W1:Y:S01]  /*0060*/  LDC R30, c[0x0][0x360] ;  /* 0x0000d800ff1e7b82 */ /* 0x000e620000000800 */
[----:B------:R-:W3:Y:S01]  /*0070*/  LDCU UR6, c[0x0][0x370] ;  /* 0x00006e00ff0677ac */ /* 0x000ee20008000800 */
[C---:B-1----:R-:W-:Y:S01]  /*0080*/  IMAD R29, R30.reuse, UR4, R29 ;  /* 0x000000041e1d7c24 */ /* 0x042fe2000f8e021d */
[----:B------:R-:W1:Y:S01]  /*0090*/  LDCU UR4, c[0x0][0x2f8] ;  /* 0x00005f00ff0477ac */ /* 0x000e620008000800 */
[----:B---3--:R-:W-:-:S03]  /*00a0*/  IMAD R30, R30, UR6, RZ ;  /* 0x000000061e1e7c24 */ /* 0x008fc6000f8e02ff */
[----:B------:R-:W-:-:S04]  /*00b0*/  SHF.R.S32.HI R0, RZ, 0x1f, R29 ;  /* 0x0000001fff007819 */ /* 0x000fc8000001141d */
[----:B------:R-:W-:-:S04]  /*00c0*/  LEA.HI R0, R0, R29, RZ, 0x5 ;  /* 0x0000001d00007211 */ /* 0x000fc800078f28ff */
[----:B------:R-:W-:-:S04]  /*00d0*/  SHF.R.S32.HI R31, RZ, 0x5, R0 ;  /* 0x00000005ff1f7819 */ /* 0x000fc80000011400 */
[----:B0-----:R-:W-:Y:S02]  /*00e0*/  ISETP.GE.AND P0, PT, R31, UR7, PT ;  /* 0x000000071f007c0c */ /* 0x001fe4000bf06270 */
[----:B-1----:R-:W-:-:S05]  /*00f0*/  IADD3 R28, P1, PT, R1, UR4, RZ ;  /* 0x00000004011c7c10 */ /* 0x002fca000ff3e0ff */
[----:B--2---:R-:W-:-:S06]  /*0100*/  IMAD.X R2, RZ, RZ, UR5, P1 ;  /* 0x00000005ff027e24 */ /* 0x004fcc00088e06ff */
[----:B------:R-:W-:Y:S05]  /*0110*/  @P0 EXIT ;  /* 0x000000000000094d */ /* 0x000fea0003800000 */
[----:B------:R-:W-:Y:S01]  /*0120*/  LOP3.LUT R29, R29, 0x1f, RZ, 0xc0, !PT ;  /* 0x0000001f1d1d7812 */ /* 0x000fe200078ec0ff */
[----:B------:R-:W0:Y:S06]  /*0130*/  LDCU.64 UR36, c[0x0][0x358] ;  /* 0x00006b00ff2477ac */ /* 0x000e2c0008000a00 */
.L_x_107:
[----:B------:R-:W1:Y:S08]  /*0140*/  LDC.64 R16, c[0x0][0x380] ;  /* 0x0000e000ff107b82 */ /* 0x000e700000000a00 */
[----:B--2---:R-:W2:Y:S01]  /*0150*/  LDC.64 R18, c[0x0][0x390] ;  /* 0x0000e400ff127b82 */ /* 0x004ea20000000a00 */
[----:B-1----:R-:W-:-:S05]  /*0160*/  IMAD.WIDE R16, R31, 0x7cf0, R16 ;  /* 0x00007cf01f107825 */ /* 0x002fca00078e0210 */
[----:B0----5:R0:W5:Y:S04]  /*0170*/  LDG.E.64 R24, desc[UR36][R16.64+0x7cd8] ;  /* 0x007cd82410187981 */ /* 0x021168000c1e1b00 */
[----:B------:R0:W5:Y:S01]  /*0180*/  LDG.E.64 R22, desc[UR36][R16.64+0x7ce8] ;  /* 0x007ce82410167981 */ /* 0x000162000c1e1b00 */
[----:B------:R-:W-:Y:S01]  /*0190*/  ISETP.NE.AND P0, PT, R29, RZ, PT ;  /* 0x000000ff1d00720c */ /* 0x000fe20003f05270 */
[----:B------:R-:W-:Y:S01]  /*01a0*/  BSSY.RECONVERGENT B7, `(.L_x_0) ;  /* 0x00002dd000077945 */ /* 0x000fe20003800200 */
[----:B--2---:R-:W-:-:S11]  /*01b0*/  IMAD.WIDE R18, R31, 0x150, R18 ;  /* 0x000001501f127825 */ /* 0x004fd600078e0212 */
[----:B0-----:R-:W-:Y:S05]  /*01c0*/  @P0 BRA `(.L_x_1) ;  /* 0x0000002c00680947 */ /* 0x001fea0003800000 */
[----:B------:R-:W2:Y:S04]  /*01d0*/  LDG.E R27, desc[UR36][R16.64+0x7cb8] ;  /* 0x007cb824101b7981 */ /* 0x000ea8000c1e1900 */
[----:B------:R-:W3:Y:S01]  /*01e0*/  LDG.E R0, desc[UR36][R16.64+0x7cb4] ;  /* 0x007cb42410007981 */ /* 0x000ee2000c1e1900 */
[----:B------:R-:W-:Y:S01]  /*01f0*/  BSSY.RECONVERGENT B6, `(.L_x_2) ;  /* 0x0000017000067945 */ /* 0x000fe20003800200 */
[C---:B--2---:R-:W-:Y:S01]  /*0200*/  VIADD R3, R27.reuse, 0x1 ;  /* 0x000000011b037836 */ /* 0x044fe20000000000 */
[----:B------:R-:W-:-:S04]  /*0210*/  ISETP.NE.AND P0, PT, R27, 0x5e, PT ;  /* 0x0000005e1b00780c */ /* 0x000fc80003f05270 */
[----:B------:R-:W-:-:S04]  /*0220*/  SEL R3, R3, RZ, P0 ;  /* 0x000000ff03037207 */ /* 0x000fc80000000000 */
[----:B---3--:R-:W-:-:S13]  /*0230*/  ISETP.NE.AND P0, PT, R0, R3, PT ;  /* 0x000000030000720c */ /* 0x008fda0003f05270 */
[----:B------:R-:W-:Y:S05]  /*0240*/  @P0 BRA `(.L_x_3) ;  /* 0x0000000000440947 */ /* 0x000fea0003800000 */
[----:B------:R-:W-:Y:S01]  /*0250*/  MOV R0, 0x8 ;  /* 0x0000000800007802 */ /* 0x000fe20000000f00 */
[----:B------:R-:W0:Y:S01]  /*0260*/  LDCU.64 UR4, c[0x4][0x98] ;  /* 0x01001300ff0477ac */ /* 0x000e220008000a00 */
[----:B------:R-:W-:Y:S02]  /*0270*/  HFMA2 R13, -RZ, RZ, 0, 0 ;  /* 0x00000000ff0d7431 */ /* 0x000fe400000001ff */
[----:B------:R-:W-:Y:S01]  /*0280*/  IMAD.MOV.U32 R8, RZ, RZ, 0x167 ;  /* 0x00000167ff087424 */ /* 0x000fe200078e00ff */
[----:B------:R1:W2:Y:S01]  /*0290*/  LDC.64 R14, c[0x4][R0] ;  /* 0x01000000000e7b82 */ /* 0x0002a20000000a00 */
[----:B------:R-:W3:Y:S01]  /*02a0*/  LDCU.64 UR6, c[0x4][0xa0] ;  /* 0x01001400ff0677ac */ /* 0x000ee20008000a00 */
[----:B------:R-:W-:Y:S01]  /*02b0*/  IMAD.MOV.U32 R12, RZ, RZ, 0x1 ;  /* 0x00000001ff0c7424 */ /* 0x000fe200078e00ff */
[----:B------:R-:W4:Y:S01]  /*02c0*/  LDCU.64 UR8, c[0x4][0x28] ;  /* 0x01000500ff0877ac */ /* 0x000f220008000a00 */
[----:B0-----:R-:W-:Y:S01]  /*02d0*/  MOV R4, UR4 ;  /* 0x0000000400047c02 */ /* 0x001fe20008000f00 */
[----:B------:R-:W-:-:S02]  /*02e0*/  IMAD.U32 R5, RZ, RZ, UR5 ;  /* 0x00000005ff057e24 */ /* 0x000fc4000f8e00ff */
[----:B---3--:R-:W-:Y:S02]  /*02f0*/  IMAD.U32 R6, RZ, RZ, UR6 ;  /* 0x00000006ff067e24 */ /* 0x008fe4000f8e00ff */
[----:B------:R-:W-:Y:S01]  /*0300*/  IMAD.U32 R7, RZ, RZ, UR7 ;  /* 0x00000007ff077e24 */ /* 0x000fe2000f8e00ff */
[----:B----4-:R-:W-:Y:S01]  /*0310*/  MOV R10, UR8 ;  /* 0x00000008000a7c02 */ /* 0x010fe20008000f00 */
[----:B-1----:R-:W-:-:S07]  /*0320*/  IMAD.U32 R11, RZ, RZ, UR9 ;  /* 0x00000009ff0b7e24 */ /* 0x002fce000f8e00ff */
[----:B------:R-:W-:-:S07]  /*0330*/  LEPC R20, `(.L_x_4) ;  /* 0x000000001014794e */ /* 0x000fce0000000000 */
[----:B--2--5:R-:W-:Y:S05]  /*0340*/  CALL.ABS.NOINC R14 ;  /* 0x000000000e007343 */ /* 0x024fea0003c00000 */
.L_x_4:
[----:B------:R0:W5:Y:S02]  /*0350*/  LDG.E R27, desc[UR36][R16.64+0x7cb8] ;  /* 0x007cb824101b7981 */ /* 0x000164000c1e1900 */
.L_x_3:
[----:B------:R-:W-:Y:S05]  /*0360*/  BSYNC.RECONVERGENT B6 ;  /* 0x0000000000067941 */ /* 0x000fea0003800200 */
.L_x_2:
[----:B------:R-:W2:Y:S01]  /*0370*/  LDG.E.64 R10, desc[UR36][R16.64+0x7cc0] ;  /* 0x007cc024100a7981 */ /* 0x000ea2000c1e1b00 */
[C---:B-----5:R-:W-:Y:S01]  /*0380*/  VIADD R8, R27.reuse, 0x1 ;  /* 0x000000011b087836 */ /* 0x060fe20000000000 */
[C---:B------:R-:W-:Y:S01]  /*0390*/  ISETP.NE.AND P0, PT, R27.reuse, 0x5e, PT ;  /* 0x0000005e1b00780c */ /* 0x040fe20003f05270 */
[C---:B------:R-:W-:Y:S01]  /*03a0*/  IMAD.WIDE R12, R27.reuse, 0x150, R16 ;  /* 0x000001501b0c7825 */ /* 0x040fe200078e0210 */
[----:B------:R-:W-:Y:S01]  /*03b0*/  MOV R0, 0x0 ;  /* 0x0000000000007802 */ /* 0x000fe20000000f00 */
[----:B------:R-:W1:Y:S01]  /*03c0*/  LDCU.64 UR4, c[0x4][0xc8] ;  /* 0x01001900ff0477ac */ /* 0x000e620008000a00 */
[----:B------:R-:W-:Y:S01]  /*03d0*/  SEL R8, R8, RZ, P0 ;  /* 0x000000ff08087207 */ /* 0x000fe20000000000 */
[----:B------:R-:W-:Y:S01]  /*03e0*/  IMAD.WIDE R26, R27, 0x150, RZ ;  /* 0x000001501b1a7825 */ /* 0x000fe200078e02ff */
[----:B------:R3:W4:Y:S01]  /*03f0*/  LDC.64 R14, c[0x4][R0] ;  /* 0x01000000000e7b82 */ /* 0x0007220000000a00 */
[----:B------:R-:W-:Y:S02]  /*0400*/  IADD3 R6, P0, PT, R28, 0x8, RZ ;  /* 0x000000081c067810 */ /* 0x000fe40007f1e0ff */
[----:B------:R3:W-:Y:S03]  /*0410*/  STG.E desc[UR36][R16.64+0x7cb8], R8 ;  /* 0x007cb80810007986 */ /* 0x0007e6000c101924 */
[----:B------:R-:W-:-:S02]  /*0420*/  IMAD.X R7, RZ, RZ, R2, P0 ;  /* 0x000000ffff077224 */ /* 0x000fc400000e0602 */
[----:B-1----:R-:W-:Y:S01]  /*0430*/  IMAD.U32 R4, RZ, RZ, UR4 ;  /* 0x00000004ff047e24 */ /* 0x002fe2000f8e00ff */
[----:B------:R-:W-:Y:S01]  /*0440*/  MOV R5, UR5 ;  /* 0x0000000500057c02 */ /* 0x000fe20008000f00 */
[----:B--2---:R-:W-:Y:S01]  /*0450*/  IMAD.MOV.U32 R9, RZ, RZ, R10 ;  /* 0x000000ffff097224 */ /* 0x004fe200078e000a */
[----:B------:R3:W-:Y:S04]  /*0460*/  STL [R1+0x10], R11 ;  /* 0x0000100b01007387 */ /* 0x0007e80000100800 */
[----:B------:R3:W-:Y:S04]  /*0470*/  STL.64 [R1+0x8], R8 ;  /* 0x0000080801007387 */ /* 0x0007e80000100a00 */
[----:B----4-:R3:W-:Y:S02]  /*0480*/  STG.E desc[UR36][R12.64+0x14c], R10 ;  /* 0x00014c0a0c007986 */ /* 0x0107e4000c101924 */
[----:B------:R-:W-:-:S07]  /*0490*/  LEPC R20, `(.L_x_5) ;  /* 0x000000001014794e */ /* 0x000fce0000000000 */
[----:B0--3--:R-:W-:Y:S05]  /*04a0*/  CALL.ABS.NOINC R14 ;  /* 0x000000000e007343 */ /* 0x009fea0003c00000 */
.L_x_5:
[----:B------:R-:W2:Y:S01]  /*04b0*/  LDG.E.64 R4, desc[UR36][R16.64+0x7cc0] ;  /* 0x007cc02410047981 */ /* 0x000ea2000c1e1b00 */
[----:B------:R-:W0:Y:S01]  /*04c0*/  LDCU.64 UR4, c[0x0][0x380] ;  /* 0x00007000ff0477ac */ /* 0x000e220008000a00 */
[----:B------:R-:W-:-:S04]  /*04d0*/  IMAD.WIDE R26, R31, 0x7cf0, R26 ;  /* 0x00007cf01f1a7825 */ /* 0x000fc800078e021a */
[----:B--2---:R-:W-:Y:S02]  /*04e0*/  VIADD R6, R4, 0xffffffff ;  /* 0xffffffff04067836 */ /* 0x004fe40000000000 */
[----:B------:R-:W-:-:S05]  /*04f0*/  VIADD R7, R5, 0x1 ;  /* 0x0000000105077836 */ /* 0x000fca0000000000 */
[----:B------:R1:W-:Y:S04]  /*0500*/  STG.E.64 desc[UR36][R16.64+0x7cc0], R6 ;  /* 0x007cc00610007986 */ /* 0x0003e8000c101b24 */
[----:B------:R-:W2:Y:S01]  /*0510*/  LDG.E.U8 R3, desc[UR36][R18.64] ;  /* 0x0000002412037981 */ /* 0x000ea2000c1e1100 */
[----:B0-----:R-:W-:-:S04]  /*0520*/  IADD3 R4, P0, PT, R26, UR4, RZ ;  /* 0x000000041a047c10 */ /* 0x001fc8000ff1e0ff */
[----:B------:R-:W-:-:S05]  /*0530*/  IADD3.X R5, PT, PT, R27, UR5, RZ, P0, !PT ;  /* 0x000000051b057c10 */ /* 0x000fca00087fe4ff */
[----:B--2---:R0:W-:Y:S04]  /*0540*/  STG.E.U8 desc[UR36][R4.64], R3 ;  /* 0x0000000304007986 */ /* 0x0041e8000c101124 */
[----:B------:R-:W2:Y:S04]  /*0550*/  LDG.E.U8 R9, desc[UR36][R18.64+0x1] ;  /* 0x0000012412097981 */ /* 0x000ea8000c1e1100 */
[----:B--2---:R2:W-:Y:S04]  /*0560*/  STG.E.U8 desc[UR36][R4.64+0x1], R9 ;  /* 0x0000010904007986 */ /* 0x0045e8000c101124 */
[----:B------:R-:W3:Y:S04]  /*0570*/  LDG.E.U8 R11, desc[UR36][R18.64+0x2] ;  /* 0x00000224120b7981 */ /* 0x000ee8000c1e1100 */
[----:B---3--:R3:W-:Y:S04]  /*0580*/  STG.E.U8 desc[UR36][R4.64+0x2], R11 ;  /* 0x0000020b04007986 */ /* 0x0087e8000c101124 */
[----:B-1----:R-:W4:Y:S04]  /*0590*/  LDG.E.U8 R7, desc[UR36][R18.64+0x3] ;  /* 0x0000032412077981 */ /* 0x002f28000c1e1100 */
[----:B----4-:R1:W-:Y:S04]  /*05a0*/  STG.E.U8 desc[UR36][R4.64+0x3], R7 ;  /* 0x0000030704007986 */ /* 0x0103e8000c101124 */
[----:B------:R-:W4:Y:S04]  /*05b0*/  LDG.E.U8 R13, desc[UR36][R18.64+0x4] ;  /* 0x00000424120d7981 */ /* 0x000f28000c1e1100 */
[----:B----4-:R4:W-:Y:S04]  /*05c0*/  STG.E.U8 desc[UR36][R4.64+0x4], R13 ;  /* 0x0000040d04007986 */ /* 0x0109e8000c101124 */
[----:B------:R-:W5:Y:S04]  /*05d0*/  LDG.E.U8 R15, desc[UR36][R18.64+0x5] ;  /* 0x00000524120f7981 */ /* 0x000f68000c1e1100 */
[----:B-----5:R5:W-:Y:S04]  /*05e0*/  STG.E.U8 desc[UR36][R4.64+0x5], R15 ;  /* 0x0000050f04007986 */ /* 0x020be8000c101124 */
[----:B0-----:R-:W2:Y:S04]  /*05f0*/  LDG.E.U8 R3, desc[UR36][R18.64+0x6] ;  /* 0x0000062412037981 */ /* 0x001ea8000c1e1100 */
[----:B--2---:R0:W-:Y:S04]  /*0600*/  STG.E.U8 desc[UR36][R4.64+0x6], R3 ;  /* 0x0000060304007986 */ /* 0x0041e8000c101124 */
[----:B------:R-:W2:Y:S04]  /*0610*/  LDG.E.U8 R9, desc[UR36][R18.64+0x7] ;  /* 0x0000072412097981 */ /* 0x000ea8000c1e1100 */
[----:B--2---:R2:W-:Y:S04]  /*0620*/  STG.E.U8 desc[UR36][R4.64+0x7], R9 ;  /* 0x0000070904007986 */ /* 0x0045e8000c101124 */
[----:B---3--:R-:W3:Y:S04]  /*0630*/  LDG.E.U8 R11, desc[UR36][R18.64+0x8] ;  /* 0x00000824120b7981 */ /* 0x008ee8000c1e1100 */
[----:B---3--:R3:W-:Y:S04]  /*0640*/  STG.E.U8 desc[UR36][R4.64+0x8], R11 ;  /* 0x0000080b04007986 */ /* 0x0087e8000c101124 */
[----:B-1----:R-:W4:Y:S04]  /*0650*/  LDG.E.U8 R7, desc[UR36][R18.64+0x9] ;  /* 0x0000092412077981 */ /* 0x002f28000c1e1100 */
[----:B----4-:R1:W-:Y:S04]  /*0660*/  STG.E.U8 desc[UR36][R4.64+0x9], R7 ;  /* 0x0000090704007986 */ /* 0x0103e8000c101124 */
[----:B------:R-:W4:Y:S04]  /*0670*/  LDG.E.U8 R13, desc[UR36][R18.64+0xa] ;  /* 0x00000a24120d7981 */ /* 0x000f28000c1e1100 */
[----:B----4-:R4:W-:Y:S04]  /*0680*/  STG.E.U8 desc[UR36][R4.64+0xa], R13 ;  /* 0x00000a0d04007986 */ /* 0x0109e8000c101124 */
[----:B-----5:R-:W5:Y:S04]  /*0690*/  LDG.E.U8 R15, desc[UR36][R18.64+0xb] ;  /* 0x00000b24120f7981 */ /* 0x020f68000c1e1100 */
        /* <DEDUP_REMOVED lines=626> */
[----:B--2---:R-:W-:Y:S04]  /*2dc0*/  STG.E.U8 desc[UR36][R4.64+0x144], R3 ;  /* 0x0001440304007986 */ /* 0x004fe8000c101124 */
[----:B------:R-:W2:Y:S04]  /*2dd0*/  LDG.E.U8 R9, desc[UR36][R18.64+0x145] ;  /* 0x0001452412097981 */ /* 0x000ea8000c1e1100 */
[----:B--2---:R-:W-:Y:S04]  /*2de0*/  STG.E.U8 desc[UR36][R4.64+0x145], R9 ;  /* 0x0001450904007986 */ /* 0x004fe8000c101124 */
[----:B---3--:R-:W2:Y:S04]  /*2df0*/  LDG.E.U8 R11, desc[UR36][R18.64+0x146] ;  /* 0x00014624120b7981 */ /* 0x008ea8000c1e1100 */
[----:B--2---:R0:W-:Y:S04]  /*2e00*/  STG.E.U8 desc[UR36][R4.64+0x146], R11 ;  /* 0x0001460b04007986 */ /* 0x0041e8000c101124 */
[----:B-1----:R-:W2:Y:S04]  /*2e10*/  LDG.E.U8 R7, desc[UR36][R18.64+0x147] ;  /* 0x0001472412077981 */ /* 0x002ea8000c1e1100 */
[----:B--2---:R-:W-:Y:S04]  /*2e20*/  STG.E.U8 desc[UR36][R4.64+0x147], R7 ;  /* 0x0001470704007986 */ /* 0x004fe8000c101124 */
[----:B----4-:R-:W2:Y:S04]  /*2e30*/  LDG.E.U8 R13, desc[UR36][R18.64+0x148] ;  /* 0x00014824120d7981 */ /* 0x010ea8000c1e1100 */
[----:B--2---:R1:W-:Y:S04]  /*2e40*/  STG.E.U8 desc[UR36][R4.64+0x148], R13 ;  /* 0x0001480d04007986 */ /* 0x0043e8000c101124 */
[----:B-----5:R-:W2:Y:S04]  /*2e50*/  LDG.E.U8 R15, desc[UR36][R18.64+0x149] ;  /* 0x00014924120f7981 */ /* 0x020ea8000c1e1100 */
[----:B--2---:R2:W-:Y:S04]  /*2e60*/  STG.E.U8 desc[UR36][R4.64+0x149], R15 ;  /* 0x0001490f04007986 */ /* 0x0045e8000c101124 */
[----:B------:R-:W3:Y:S04]  /*2e70*/  LDG.E.U8 R21, desc[UR36][R18.64+0x14a] ;  /* 0x00014a2412157981 */ /* 0x000ee8000c1e1100 */
[----:B---3--:R2:W-:Y:S04]  /*2e80*/  STG.E.U8 desc[UR36][R4.64+0x14a], R21 ;  /* 0x00014a1504007986 */ /* 0x0085e8000c101124 */
[----:B------:R-:W3:Y:S04]  /*2e90*/  LDG.E.U8 R27, desc[UR36][R18.64+0x14b] ;  /* 0x00014b24121b7981 */ /* 0x000ee8000c1e1100 */
[----:B---3--:R2:W-:Y:S04]  /*2ea0*/  STG.E.U8 desc[UR36][R4.64+0x14b], R27 ;  /* 0x00014b1b04007986 */ /* 0x0085e8000c101124 */
[----:B0-----:R-:W3:Y:S04]  /*2eb0*/  LDG.E.U8 R11, desc[UR36][R18.64+0x14c] ;  /* 0x00014c24120b7981 */ /* 0x001ee8000c1e1100 */
[----:B---3--:R2:W-:Y:S04]  /*2ec0*/  STG.E.U8 desc[UR36][R4.64+0x14c], R11 ;  /* 0x00014c0b04007986 */ /* 0x0085e8000c101124 */
[----:B------:R-:W3:Y:S04]  /*2ed0*/  LDG.E.U8 R33, desc[UR36][R18.64+0x14d] ;  /* 0x00014d2412217981 */ /* 0x000ee8000c1e1100 */
[----:B---3--:R2:W-:Y:S04]  /*2ee0*/  STG.E.U8 desc[UR36][R4.64+0x14d], R33 ;  /* 0x00014d2104007986 */ /* 0x0085e8000c101124 */
[----:B-1----:R-:W3:Y:S04]  /*2ef0*/  LDG.E.U8 R13, desc[UR36][R18.64+0x14e] ;  /* 0x00014e24120d7981 */ /* 0x002ee8000c1e1100 */
[----:B---3--:R2:W-:Y:S04]  /*2f00*/  STG.E.U8 desc[UR36][R4.64+0x14e], R13 ;  /* 0x00014e0d04007986 */ /* 0x0085e8000c101124 */
[----:B------:R-:W3:Y:S04]  /*2f10*/  LDG.E.U8 R3, desc[UR36][R18.64+0x14f] ;  /* 0x00014f2412037981 */ /* 0x000ee8000c1e1100 */
[----:B---3--:R2:W-:Y:S04]  /*2f20*/  STG.E.U8 desc[UR36][R4.64+0x14f], R3 ;  /* 0x00014f0304007986 */ /* 0x0085e8000c101124 */
[----:B------:R-:W3:Y:S04]  /*2f30*/  LDG.E R7, desc[UR36][R16.64+0x7cb8] ;  /* 0x007cb82410077981 */ /* 0x000ee8000c1e1900 */
[----:B------:R-:W4:Y:S01]  /*2f40*/  LDG.E R9, desc[UR36][R16.64+0x7cc0] ;  /* 0x007cc02410097981 */ /* 0x000f22000c1e1900 */
[----:B---3--:R-:W-:-:S05]  /*2f50*/  IMAD.WIDE R6, R7, 0x150, R16 ;  /* 0x0000015007067825 */ /* 0x008fca00078e0210 */
[----:B----4-:R2:W-:Y:S02]  /*2f60*/  STG.E desc[UR36][R6.64+-0x4], R9 ;  /* 0xfffffc0906007986 */ /* 0x0105e4000c101924 */
.L_x_1:
[----:B------:R-:W-:Y:S05]  /*2f70*/  BSYNC.RECONVERGENT B7 ;  /* 0x0000000000077941 */ /* 0x000fea0003800200 */
.L_x_0:
[----:B------:R-:W-:-:S03]  /*2f80*/  UMOV UR4, 0xffffffff ;  /* 0xffffffff00047882 */ /* 0x000fc60000000000 */
[----:B------:R-:W-:Y:S05]  /*2f90*/  BRA.DIV UR4, `(.L_x_6) ;  /* 0x0000004204647947 */ /* 0x000fea000b800000 */
[----:B------:R-:W-:Y:S01]  /*2fa0*/  NOP ;  /* 0x0000000000007918 */ /* 0x000fe20000000000 */
.L_x_110:
[----:B-----5:R-:W-:Y:S01]  /*2fb0*/  ISETP.NE.U32.AND P0, PT, R24, R22, PT ;  /* 0x000000161800720c */ /* 0x020fe20003f05070 */
[----:B------:R-:W-:Y:S03]  /*2fc0*/  BSSY B7, `(.L_x_7) ;  /* 0x000004f000077945 */ /* 0x000fe60003800000 */
[----:B------:R-:W-:-:S13]  /*2fd0*/  ISETP.NE.AND.EX P0, PT, R25, R23, PT, P0 ;  /* 0x000000171900720c */ /* 0x000fda0003f05300 */
[----:B------:R-:W-:Y:S05]  /*2fe0*/  @!P0 BRA `(.L_x_8) ;  /* 0x0000000400308947 */ /* 0x000fea0003800000 */
[----:B------:R-:W3:Y:S04]  /*2ff0*/  LDG.E R0, desc[UR36][R16.64+0x7cb4] ;  /* 0x007cb42410007981 */ /* 0x000ee8000c1e1900 */
[----:B--2---:R-:W3:Y:S01]  /*3000*/  LDG.E R3, desc[UR36][R16.64+0x7cb8] ;  /* 0x007cb82410037981 */ /* 0x004ee2000c1e1900 */
[----:B------:R-:W-:Y:S01]  /*3010*/  BSSY.RECONVERGENT B6, `(.L_x_9) ;  /* 0x0000013000067945 */ /* 0x000fe20003800200 */
        /* <DEDUP_REMOVED lines=17> */
[----:B--2---:R-:W-:Y:S05]  /*3130*/  CALL.ABS.NOINC R14 ;  /* 0x000000000e007343 */ /* 0x004fea0003c00000 */
.L_x_10:
[----:B------:R-:W-:Y:S05]  /*3140*/  BSYNC.RECONVERGENT B6 ;  /* 0x0000000000067941 */ /* 0x000fea0003800200 */
.L_x_9:
[----:B------:R-:W0:Y:S01]  /*3150*/  S2R R0, SR_TID.X ;  /* 0x0000000000007919 */ /* 0x000e220000002100 */
[----:B------:R-:W1:Y:S01]  /*3160*/  LDC.64 R16, c[0x0][0x388] ;  /* 0x0000e200ff107b82 */ /* 0x000e620000000a00 */
[----:B------:R-:W-:Y:S01]  /*3170*/  SHF.R.S32.HI R3, RZ, 0x1f, R31 ;  /* 0x0000001fff037819 */ /* 0x000fe2000001141f */
[----:B------:R-:W-:-:S04]  /*3180*/  UMOV UR4, 0xffffffff ;  /* 0xffffffff00047882 */ /* 0x000fc80000000000 */
[----:B------:R-:W-:Y:S02]  /*3190*/  IMAD R3, R3, 0x17b8, RZ ;  /* 0x000017b803037824 */ /* 0x000fe400078e02ff */
[----:B-1----:R-:W-:-:S04]  /*31a0*/  IMAD.WIDE.U32 R16, R31, 0x17b8, R16 ;  /* 0x000017b81f107825 */ /* 0x002fc800078e0010 */
[----:B------:R-:W-:Y:S01]  /*31b0*/  IMAD.IADD R17, R17, 0x1, R3 ;  /* 0x0000000111117824 */ /* 0x000fe200078e0203 */
[----:B0-----:R-:W-:Y:S01]  /*31c0*/  LOP3.LUT R3, R0, 0x1f, RZ, 0xc0, !PT ;  /* 0x0000001f00037812 */ /* 0x001fe200078ec0ff */
[----:B------:R-:W-:Y:S06]  /*31d0*/  BRA.DIV UR4, `(.L_x_11) ;  /* 0x0000003e04f07947 */ /* 0x000fec000b800000 */
[----:B------:R-:W-:Y:S01]  /*31e0*/  NOP ;  /* 0x0000000000007918 */ /* 0x000fe20000000000 */
[----:B------:R-:W-:Y:S01]  /*31f0*/  NOP ;  /* 0x0000000000007918 */ /* 0x000fe20000000000 */
[----:B------:R-:W-:Y:S01]  /*3200*/  NOP ;  /* 0x0000000000007918 */ /* 0x000fe20000000000 */
.L_x_115:
[----:B------:R-:W2:Y:S01]  /*3210*/  LDG.E.64 R18, desc[UR36][R16.64+0x17a8] ;  /* 0x0017a82410127981 */ /* 0x000ea2000c1e1b00 */
[----:B------:R-:W-:-:S05]  /*3220*/  IADD3 R4, P1, PT, R24, -R22, RZ ;  /* 0x8000001618047210 */ /* 0x000fca0007f3e0ff */
[----:B------:R-:W-:Y:S01]  /*3230*/  IMAD.X R5, R25, 0x1, ~R23, P1 ;  /* 0x0000000119057824 */ /* 0x000fe200008e0e17 */
[----:B--2---:R-:W-:-:S13]  /*3240*/  ISETP.GE.AND P0, PT, R3, R18, PT ;  /* 0x000000120300720c */ /* 0x004fda0003f06270 */
[----:B------:R-:W-:Y:S05]  /*3250*/  @P0 BRA `(.L_x_8) ;  /* 0x0000000000940947 */ /* 0x000fea0003800000 */
[----:B------:R0:W1:Y:S01]  /*3260*/  I2F.U64 R25, R4 ;  /* 0x0000000400197312 */ /* 0x0000620000301000 */
[C---:B------:R-:W-:Y:S01]  /*3270*/  ISETP.NE.AND P0, PT, R19.reuse, RZ, PT ;  /* 0x000000ff1300720c */ /* 0x040fe20003f05270 */
[----:B------:R-:W-:Y:S01]  /*3280*/  VIADD R19, R19, 0xffffffff ;  /* 0xffffffff13137836 */ /* 0x000fe20000000000 */
[----:B------:R-:W-:-:S04]  /*3290*/  MOV R23, R3 ;  /* 0x0000000300177202 */ /* 0x000fc80000000f00 */
[----:B------:R-:W-:-:S07]  /*32a0*/  SEL R22, R19, 0x11, P0 ;  /* 0x0000001113167807 */ /* 0x000fce0000000000 */
.L_x_14:
[----:B0-----:R-:W-:-:S05]  /*32b0*/  IMAD.IADD R5, R22, 0x1, -R23 ;  /* 0x0000000116057824 */ /* 0x001fca00078e0a17 */
[----:B------:R-:W-:-:S13]  /*32c0*/  ISETP.GE.AND P0, PT, R5, RZ, PT ;  /* 0x000000ff0500720c */ /* 0x000fda0003f06270 */
[----:B------:R-:W-:-:S04]  /*32d0*/  @!P0 VIADD R5, R5, 0x12 ;  /* 0x0000001205058836 */ /* 0x000fc80000000000 */
[----:B------:R-:W-:-:S05]  /*32e0*/  IMAD.WIDE R4, R5, 0x150, R16 ;  /* 0x0000015005047825 */ /* 0x000fca00078e0210 */
[----:B------:R-:W1:Y:S01]  /*32f0*/  LDG.E R0, desc[UR36][R4.64] ;  /* 0x0000002404007981 */ /* 0x000e62000c1e1900 */
[----:B------:R-:W-:Y:S01]  /*3300*/  VIADD R23, R23, 0x20 ;  /* 0x0000002017177836 */ /* 0x000fe20000000000 */
[----:B------:R-:W-:Y:S04]  /*3310*/  BSSY.RECONVERGENT B6, `(.L_x_12) ;  /* 0x0000017000067945 */ /* 0x000fe80003800200 */
[----:B------:R-:W-:-:S04]  /*3320*/  ISETP.GE.AND P1, PT, R23, R18, PT ;  /* 0x000000121700720c */ /* 0x000fc80003f26270 */
[----:B------:R-:W-:Y:S01]  /*3330*/  P2R R19, PR, RZ, 0x2 ;  /* 0x00000002ff137803 */ /* 0x000fe20000000000 */
[----:B-1----:R-:W-:-:S05]  /*3340*/  FADD R3, R25, R0 ;  /* 0x0000000019037221 */ /* 0x002fca0000000000 */
[----:B------:R0:W-:Y:S01]  /*3350*/  STG.E desc[UR36][R4.64], R3 ;  /* 0x0000000304007986 */ /* 0x0001e2000c101924 */
[----:B------:R-:W-:-:S13]  /*3360*/  FSETP.GE.AND P0, PT, R3, RZ, PT ;  /* 0x000000ff0300720b */ /* 0x000fda0003f06000 */
[----:B0-----:R-:W-:Y:S05]  /*3370*/  @P0 BRA `(.L_x_13) ;  /* 0x0000000000400947 */ /* 0x001fea0003800000 */
[----:B------:R-:W-:Y:S01]  /*3380*/  MOV R14, 0x8 ;  /* 0x00000008000e7802 */ /* 0x000fe20000000f00 */
[----:B------:R-:W0:Y:S01]  /*3390*/  LDCU.64 UR4, c[0x4][0xc0] ;  /* 0x01001800ff0477ac */ /* 0x000e220008000a00 */
[----:B------:R-:W-:Y:S02]  /*33a0*/  HFMA2 R13, -RZ, RZ, 0, 0 ;  /* 0x00000000ff0d7431 */ /* 0x000fe400000001ff */
[----:B------:R-:W-:Y:S01]  /*33b0*/  IMAD.MOV.U32 R8, RZ, RZ, 0x12f ;  /* 0x0000012fff087424 */ /* 0x000fe200078e00ff */
[----:B------:R-:W1:Y:S01]  /*33c0*/  LDCU.64 UR8, c[0x4][0xa0] ;  /* 0x01001400ff0877ac */ /* 0x000e620008000a00 */
[----:B------:R-:W2:Y:S01]  /*33d0*/  LDC.64 R14, c[0x4][R14] ;  /* 0x010000000e0e7b82 */ /* 0x000ea20000000a00 */
[----:B------:R-:W-:Y:S01]  /*33e0*/  IMAD.MOV.U32 R12, RZ, RZ, 0x1 ;  /* 0x00000001ff0c7424 */ /* 0x000fe200078e00ff */
[----:B------:R-:W3:Y:S01]  /*33f0*/  LDCU.64 UR6, c[0x4][0x20] ;  /* 0x01000400ff0677ac */ /* 0x000ee20008000a00 */
[----:B0-----:R-:W-:Y:S01]  /*3400*/  MOV R4, UR4 ;  /* 0x0000000400047c02 */ /* 0x001fe20008000f00 */
[----:B------:R-:W-:-:S02]  /*3410*/  IMAD.U32 R5, RZ, RZ, UR5 ;  /* 0x00000005ff057e24 */ /* 0x000fc4000f8e00ff */
[----:B-1----:R-:W-:Y:S02]  /*3420*/  IMAD.U32 R6, RZ, RZ, UR8 ;  /* 0x00000008ff067e24 */ /* 0x002fe4000f8e00ff */
[----:B------:R-:W-:Y:S01]  /*3430*/  IMAD.U32 R7, RZ, RZ, UR9 ;  /* 0x00000009ff077e24 */ /* 0x000fe2000f8e00ff */
[----:B---3--:R-:W-:Y:S01]  /*3440*/  MOV R10, UR6 ;  /* 0x00000006000a7c02 */ /* 0x008fe20008000f00 */
[----:B------:R-:W-:-:S07]  /*3450*/  IMAD.U32 R11, RZ, RZ, UR7 ;  /* 0x00000007ff0b7e24 */ /* 0x000fce000f8e00ff */
[----:B------:R-:W-:-:S07]  /*3460*/  LEPC R20, `(.L_x_13) ;  /* 0x000000001014794e */ /* 0x000fce0000000000 */
[----:B--2---:R-:W-:Y:S05]  /*3470*/  CALL.ABS.NOINC R14 ;  /* 0x000000000e007343 */ /* 0x004fea0003c00000 */
.L_x_13:
[----:B------:R-:W-:Y:S05]  /*3480*/  BSYNC.RECONVERGENT B6 ;  /* 0x0000000000067941 */ /* 0x000fea0003800200 */
.L_x_12:
[----:B------:R-:W-:-:S13]  /*3490*/  ISETP.NE.AND P6, PT, R19, RZ, PT ;  /* 0x000000ff1300720c */ /* 0x000fda0003fc5270 */
[----:B------:R-:W-:Y:S05]  /*34a0*/  @!P6 BRA `(.L_x_14) ;  /* 0xfffffffc0080e947 */ /* 0x000fea000383ffff */
.L_x_8:
[----:B------:R-:W-:Y:S05]  /*34b0*/  BSYNC B7 ;  /* 0x0000000000077941 */ /* 0x000fea0003800000 */
.L_x_7:
[----:B------:R-:W0:Y:S01]  /*34c0*/  LDC.64 R18, c[0x0][0x380] ;  /* 0x0000e000ff127b82 */ /* 0x000e220000000a00 */
[----:B------:R-:W-:Y:S01]  /*34d0*/  UMOV UR4, 0xffffffff ;  /* 0xffffffff00047882 */ /* 0x000fe20000000000 */
[----:B0-----:R-:W-:Y:S02]  /*34e0*/  IMAD.WIDE R18, R31, 0x7cf0, R18 ;  /* 0x00007cf01f127825 */ /* 0x001fe400078e0212 */
[----:B------:R-:W-:Y:S05]  /*34f0*/  BRA.DIV UR4, `(.L_x_15) ;  /* 0x0000003e04607947 */ /* 0x000fea000b800000 */
[----:B------:R-:W-:Y:S01]  /*3500*/  NOP ;  /* 0x0000000000007918 */ /* 0x000fe20000000000 */
[----:B------:R-:W3:Y:S01]  /*3510*/  LDG.E R0, desc[UR36][R18.64+0x7cb8] ;  /* 0x007cb82412007981 */ /* 0x000ee2000c1e1900 */
[----:B------:R-:W-:Y:S01]  /*3520*/  NOP ;  /* 0x0000000000007918 */ /* 0x000fe20000000000 */
[C---:B---3--:R-:W-:Y:S01]  /*3530*/  ISETP.NE.AND P0, PT, R0.reuse, RZ, PT ;  /* 0x000000ff0000720c */ /* 0x048fe20003f05270 */
[----:B------:R-:W-:-:S05]  /*3540*/  VIADD R0, R0, 0xffffffff ;  /* 0xffffffff00007836 */ /* 0x000fca0000000000 */
[----:B------:R-:W-:-:S07]  /*3550*/  SEL R22, R0, 0x5e, P0 ;  /* 0x0000005e00167807 */ /* 0x000fce0000000000 */
.L_x_119:
[----:B------:R-:W3:Y:S04]  /*3560*/  LDG.E R0, desc[UR36][R18.64+0x7cb4] ;  /* 0x007cb42412007981 */ /* 0x000ee8000c1e1900 */
[----:B--2---:R-:W3:Y:S01]  /*3570*/  LDG.E R3, desc[UR36][R18.64+0x7cb8] ;  /* 0x007cb82412037981 */ /* 0x004ee2000c1e1900 */
[----:B------:R-:W-:Y:S01]  /*3580*/  BSSY.RECONVERGENT B6, `(.L_x_16) ;  /* 0x0000013000067945 */ /* 0x000fe20003800200 */
[----:B---3--:R-:W-:-:S13]  /*3590*/  ISETP.NE.AND P0, PT, R0, R3, PT ;  /* 0x000000030000720c */ /* 0x008fda0003f05270 */
[----:B------:R-:W-:Y:S05]  /*35a0*/  @P0 BRA `(.L_x_17) ;  /* 0x0000000000400947 */ /* 0x000fea0003800000 */
[----:B------:R-:W-:Y:S01]  /*35b0*/  MOV R0, 0x8 ;  /* 0x0000000800007802 */ /* 0x000fe20000000f00 */
[----:B------:R-:W0:Y:S01]  /*35c0*/  LDCU.64 UR6, c[0x4][0xa8] ;  /* 0x01001500ff0677ac */ /* 0x000e220008000a00 */
[----:B------:R-:W-:Y:S02]  /*35d0*/  HFMA2 R8, -RZ, RZ, 0, 2.7358531951904296875e-05 ;  /* 0x000001cbff087431 */ /* 0x000fe400000001ff */
[----:B------:R-:W-:Y:S01]  /*35e0*/  IMAD.MOV.U32 R12, RZ, RZ, 0x1 ;  /* 0x00000001ff0c7424 */ /* 0x000fe200078e00ff */
[----:B------:R1:W2:Y:S01]  /*35f0*/  LDC.64 R14, c[0x4][R0] ;  /* 0x01000000000e7b82 */ /* 0x0002a20000000a00 */
[----:B------:R-:W3:Y:S01]  /*3600*/  LDCU.64 UR8, c[0x4][0xa0] ;  /* 0x01001400ff0877ac */ /* 0x000ee20008000a00 */
[----:B------:R-:W-:Y:S01]  /*3610*/  IMAD.MOV.U32 R13, RZ, RZ, RZ ;  /* 0x000000ffff0d7224 */ /* 0x000fe200078e00ff */
[----:B------:R-:W4:Y:S01]  /*3620*/  LDCU.64 UR4, c[0x4][0x40] ;  /* 0x01000800ff0477ac */ /* 0x000f220008000a00 */
[----:B0-----:R-:W-:Y:S02]  /*3630*/  IMAD.U32 R4, RZ, RZ, UR6 ;  /* 0x00000006ff047e24 */ /* 0x001fe4000f8e00ff */
[----:B------:R-:W-:Y:S01]  /*3640*/  IMAD.U32 R5, RZ, RZ, UR7 ;  /* 0x00000007ff057e24 */ /* 0x000fe2000f8e00ff */
[----:B---3--:R-:W-:Y:S01]  /*3650*/  MOV R6, UR8 ;  /* 0x0000000800067c02 */ /* 0x008fe20008000f00 */
[----:B------:R-:W-:-:S02]  /*3660*/  IMAD.U32 R7, RZ, RZ, UR9 ;  /* 0x00000009ff077e24 */ /* 0x000fc4000f8e00ff */
[----:B----4-:R-:W-:Y:S02]  /*3670*/  IMAD.U32 R10, RZ, RZ, UR4 ;  /* 0x00000004ff0a7e24 */ /* 0x010fe4000f8e00ff */
[----:B-1----:R-:W-:-:S07]  /*3680*/  IMAD.U32 R11, RZ, RZ, UR5 ;  /* 0x00000005ff0b7e24 */ /* 0x002fce000f8e00ff */
[----:B------:R-:W-:-:S07]  /*3690*/  LEPC R20, `(.L_x_17) ;  /* 0x000000001014794e */ /* 0x000fce0000000000 */
[----:B--2---:R-:W-:Y:S05]  /*36a0*/  CALL.ABS.NOINC R14 ;  /* 0x000000000e007343 */ /* 0x004fea0003c00000 */
.L_x_17:
[----:B------:R-:W-:Y:S05]  /*36b0*/  BSYNC.RECONVERGENT B6 ;  /* 0x0000000000067941 */ /* 0x000fea0003800200 */
.L_x_16:
[----:B------:R-:W0:Y:S01]  /*36c0*/  LDC.64 R4, c[0x0][0x390] ;  /* 0x0000e400ff047b82 */ /* 0x000e220000000a00 */
[----:B------:R-:W2:Y:S01]  /*36d0*/  LDG.E R0, desc[UR36][R18.64+0x7cc4] ;  /* 0x007cc42412007981 */ /* 0x000ea2000c1e1900 */
[----:B------:R-:W1:Y:S01]  /*36e0*/  LDCU.64 UR4, c[0x0][0x3a0] ;  /* 0x00007400ff0477ac */ /* 0x000e620008000a00 */
[----:B0-----:R-:W-:-:S05]  /*36f0*/  IMAD.WIDE R14, R31, 0x150, R4 ;  /* 0x000001501f0e7825 */ /* 0x001fca00078e0204 */
[----:B------:R0:W5:Y:S04]  /*3700*/  LDG.E R23, desc[UR36][R14.64+0x100] ;  /* 0x000100240e177981 */ /* 0x000168000c1e1900 */
[----:B------:R0:W5:Y:S04]  /*3710*/  LDG.E.64 R4, desc[UR36][R14.64+0xf8] ;  /* 0x0000f8240e047981 */ /* 0x000168000c1e1b00 */
[----:B------:R0:W5:Y:S04]  /*3720*/  LDG.E.64 R6, desc[UR36][R14.64+0x108] ;  /* 0x000108240e067981 */ /* 0x000168000c1e1b00 */
[----:B------:R0:W5:Y:S04]  /*3730*/  LDG.E.64 R8, desc[UR36][R14.64+0x110] ;  /* 0x000110240e087981 */ /* 0x000168000c1e1b00 */
[----:B------:R0:W5:Y:S04]  /*3740*/  LDG.E.64 R10, desc[UR36][R14.64+0x118] ;  /* 0x000118240e0a7981 */ /* 0x000168000c1e1b00 */
[----:B------:R0:W5:Y:S04]  /*3750*/  LDG.E.64 R12, desc[UR36][R14.64+0x130] ;  /* 0x000130240e0c7981 */ /* 0x000168000c1e1b00 */
[----:B------:R0:W5:Y:S04]  /*3760*/  LDG.E.64 R20, desc[UR36][R14.64+0x120] ;  /* 0x000120240e147981 */ /* 0x000168000c1e1b00 */
[----:B------:R0:W5:Y:S04]  /*3770*/  LDG.E.64 R24, desc[UR36][R14.64+0x138] ;  /* 0x000138240e187981 */ /* 0x000168000c1e1b00 */
[----:B------:R0:W5:Y:S04]  /*3780*/  LDG.E.64 R26, desc[UR36][R14.64+0x128] ;  /* 0x000128240e1a7981 */ /* 0x000168000c1e1b00 */
[----:B------:R0:W5:Y:S01]  /*3790*/  LDG.E.64 R32, desc[UR36][R14.64+0x140] ;  /* 0x000140240e207981 */ /* 0x000162000c1e1b00 */
[----:B------:R-:W3:Y:S01]  /*37a0*/  S2R R35, SR_TID.X ;  /* 0x0000000000237919 */ /* 0x000ee20000002100 */
[----:B------:R-:W4:Y:S01]  /*37b0*/  S2R R37, SR_CgaCtaId ;  /* 0x0000000000257919 */ /* 0x000f220000008800 */
[----:B------:R-:W-:Y:S01]  /*37c0*/  MOV R16, 0x400 ;  /* 0x0000040000107802 */ /* 0x000fe20000000f00 */
[----:B------:R-:W-:-:S05]  /*37d0*/  IMAD R3, R31, 0x1676, RZ ;  /* 0x000016761f037824 */ /* 0x000fca00078e02ff */
[----:B------:R-:W-:Y:S02]  /*37e0*/  SHF.R.S32.HI R34, RZ, 0x1f, R3 ;  /* 0x0000001fff227819 */ /* 0x000fe40000011403 */
[----:B---3--:R-:W-:Y:S02]  /*37f0*/  SHF.R.U32.HI R17, RZ, 0x3, R35 ;  /* 0x00000003ff117819 */ /* 0x008fe40000011623 */
[----:B----4-:R-:W-:Y:S02]  /*3800*/  LEA R37, R37, R16, 0x18 ;  /* 0x0000001025257211 */ /* 0x010fe400078ec0ff */
[----:B-1----:R-:W-:Y:S01]  /*3810*/  LEA R16, P0, R3, UR4, 0x2 ;  /* 0x0000000403107c11 */ /* 0x002fe2000f8010ff */
[----:B------:R-:W-:Y:S01]  /*3820*/  UMOV UR4, 0xffffffff ;  /* 0xffffffff00047882 */ /* 0x000fe20000000000 */
[----:B------:R-:W-:Y:S02]  /*3830*/  LOP3.LUT R36, R17, 0x7c, RZ, 0xc0, !PT ;  /* 0x0000007c11247812 */ /* 0x000fe400078ec0ff */
[----:B------:R-:W-:-:S02]  /*3840*/  LEA.HI.X R17, R3, UR5, R34, 0x2, P0 ;  /* 0x0000000503117c11 */ /* 0x000fc400080f1422 */
[----:B------:R-:W-:Y:S01]  /*3850*/  LOP3.LUT R41, R35, 0x1f, RZ, 0xc0, !PT ;  /* 0x0000001f23297812 */ /* 0x000fe200078ec0ff */
[----:B------:R-:W-:Y:S01]  /*3860*/  IMAD.IADD R3, R36, 0x1, R37 ;  /* 0x0000000124037824 */ /* 0x000fe200078e0225 */
[----:B--2---:R-:W-:Y:S01]  /*3870*/  IADD3 R0, PT, PT, R0, -0x1, RZ ;  /* 0xffffffff00007810 */ /* 0x004fe20007ffe0ff */
[----:B0-----:R-:W-:Y:S06]  /*3880*/  BRA.DIV UR4, `(.L_x_18) ;  /* 0x0000003a04b87947 */ /* 0x001fec000b800000 */
[----:B------:R-:W-:Y:S01]  /*3890*/  NOP ;  /* 0x0000000000007918 */ /* 0x000fe20000000000 */
.L_x_122:
[----:B------:R-:W-:Y:S01]  /*38a0*/  IMAD.MOV.U32 R14, RZ, RZ, 0x1 ;  /* 0x00000001ff0e7424 */ /* 0x000fe200078e00ff */
[----:B------:R-:W-:Y:S01]  /*38b0*/  ISETP.GE.AND P0, PT, R41, R0, PT ;  /* 0x000000002900720c */ /* 0x000fe20003f06270 */
[----:B------:R-:W-:Y:S03]  /*38c0*/  BSSY B0, `(.L_x_19) ;  /* 0x0000069000007945 */ /* 0x000fe60003800000 */
[----:B------:R0:W-:Y:S09]  /*38d0*/  STS [R3], R14 ;  /* 0x0000000e03007388 */ /* 0x0001f20000000800 */
[----:B------:R-:W-:Y:S05]  /*38e0*/  @P0 BRA `(.L_x_20) ;  /* 0x0000000400980947 */ /* 0x000fea0003800000 */
[C---:B------:R-:W-:Y:S01]  /*38f0*/  VIADD R40, R22.reuse, 0xffffffff ;  /* 0xffffffff16287836 */ /* 0x040fe20000000000 */
[----:B------:R-:W-:Y:S02]  /*3900*/  ISETP.NE.AND P0, PT, R22, RZ, PT ;  /* 0x000000ff1600720c */ /* 0x000fe40003f05270 */
[----:B-----5:R-:W-:Y:S02]  /*3910*/  ISETP.NE.AND P3, PT, R23, RZ, PT ;  /* 0x000000ff1700720c */ /* 0x020fe40003f65270 */
[----:B------:R-:W-:-:S11]  /*3920*/  SEL R40, R40, 0x5e, P0 ;  /* 0x0000005e28287807 */ /* 0x000fd60000000000 */
.L_x_25:
[----:B--2---:R-:W-:-:S05]  /*3930*/  IMAD.IADD R15, R40, 0x1, -R41 ;  /* 0x00000001280f7824 */ /* 0x004fca00078e0a29 */
[----:B------:R-:W-:-:S13]  /*3940*/  ISETP.GE.AND P0, PT, R15, RZ, PT ;  /* 0x000000ff0f00720c */ /* 0x000fda0003f06270 */
[----:B------:R-:W-:-:S05]  /*3950*/  @!P0 IADD3 R15, PT, PT, R15, 0x5f, RZ ;  /* 0x0000005f0f0f8810 */ /* 0x000fca0007ffe0ff */
[----:B0-----:R-:W-:-:S05]  /*3960*/  IMAD.WIDE R14, R15, 0x150, R18 ;  /* 0x000001500f0e7825 */ /* 0x001fca00078e0212 */
[----:B------:R-:W2:Y:S04]  /*3970*/  LDG.E.64 R22, desc[UR36][R14.64+0xf8] ;  /* 0x0000f8240e167981 */ /* 0x000ea8000c1e1b00 */
[----:B------:R-:W3:Y:S01]  /*3980*/  LDG.E R34, desc[UR36][R14.64+0x14c] ;  /* 0x00014c240e227981 */ /* 0x000ee2000c1e1900 */
[----:B--2---:R-:W-:Y:S01]  /*3990*/  ISETP.NE.U32.AND P0, PT, R22, R4, PT ;  /* 0x000000041600720c */ /* 0x004fe20003f05070 */
[----:B---3--:R-:W-:-:S03]  /*39a0*/  IMAD R35, R34, 0x32, RZ ;  /* 0x0000003222237824 */ /* 0x008fc600078e02ff */
[----:B------:R-:W-:Y:S01]  /*39b0*/  ISETP.NE.AND.EX P0, PT, R23, R5, PT, P0 ;  /* 0x000000051700720c */ /* 0x000fe20003f05300 */
[----:B------:R-:W-:-:S03]  /*39c0*/  IMAD.WIDE R22, R35, 0x4, R16 ;  /* 0x0000000423167825 */ /* 0x000fc600078e0210 */
[----:B------:R-:W-:-:S05]  /*39d0*/  FSEL R43, RZ, 1, P0 ;  /* 0x3f800000ff2b7808 */ /* 0x000fca0000000000 */
[----:B------:R0:W-:Y:S04]  /*39e0*/  STG.E desc[UR36][R22.64+0x84], R43 ;  /* 0x0000842b16007986 */ /* 0x0001e8000c101924 */
[----:B------:R-:W2:Y:S04]  /*39f0*/  LDG.E.64 R34, desc[UR36][R14.64+0x118] ;  /* 0x000118240e227981 */ /* 0x000ea8000c1e1b00 */
[----:B------:R-:W3:Y:S04]  /*3a00*/  LDG.E.64 R36, desc[UR36][R14.64+0x120] ;  /* 0x000120240e247981 */ /* 0x000ee8000c1e1b00 */
[----:B------:R-:W4:Y:S01]  /*3a10*/  LDG.E.64 R38, desc[UR36][R14.64+0x128] ;  /* 0x000128240e267981 */ /* 0x000f22000c1e1b00 */
[----:B------:R-:W-:Y:S01]  /*3a20*/  VIADD R41, R41, 0x20 ;  /* 0x0000002029297836 */ /* 0x000fe20000000000 */
[----:B------:R-:W-:Y:S05]  /*3a30*/  YIELD ;  /* 0x0000000000007946 */ /* 0x000fea0003800000 */
[----:B------:R0:W-:Y:S01]  /*3a40*/  @!P3 STG.E desc[UR36][R22.64+0xa4], RZ ;  /* 0x0000a4ff1600b986 */ /* 0x0001e2000c101924 */
[----:B------:R-:W-:Y:S03]  /*3a50*/  BSSY.RECONVERGENT B1, `(.L_x_21) ;  /* 0x000004a000017945 */ /* 0x000fe60003800200 */
[----:B------:R0:W-:Y:S01]  /*3a60*/  @!P3 STG.E desc[UR36][R22.64+0xa8], RZ ;  /* 0x0000a8ff1600b986 */ /* 0x0001e2000c101924 */
[----:B--2---:R-:W-:-:S02]  /*3a70*/  ISETP.NE.U32.AND P0, PT, R34, R10, PT ;  /* 0x0000000a2200720c */ /* 0x004fc40003f05070 */
[----:B------:R-:W-:Y:S02]  /*3a80*/  ISETP.NE.U32.AND P1, PT, R34, RZ, PT ;  /* 0x000000ff2200720c */ /* 0x000fe40003f25070 */
[C---:B------:R-:W-:Y:S02]  /*3a90*/  ISETP.NE.AND.EX P0, PT, R35.reuse, R11, PT, P0 ;  /* 0x0000000b2300720c */ /* 0x040fe40003f05300 */
[C---:B---3--:R-:W-:Y:S02]  /*3aa0*/  ISETP.NE.U32.AND P4, PT, R36.reuse, RZ, PT ;  /* 0x000000ff2400720c */ /* 0x048fe40003f85070 */
[----:B------:R-:W-:Y:S01]  /*3ab0*/  ISETP.NE.AND.EX P0, PT, R35, RZ, !P0, P1 ;  /* 0x000000ff2300720c */ /* 0x000fe20004705310 */
[----:B------:R-:W-:Y:S01]  /*3ac0*/  IMAD.MOV.U32 R35, RZ, RZ, 0x2 ;  /* 0x00000002ff237424 */ /* 0x000fe200078e00ff */
[----:B------:R-:W-:Y:S02]  /*3ad0*/  ISETP.NE.U32.AND P1, PT, R36, R20, PT ;  /* 0x000000142400720c */ /* 0x000fe40003f25070 */
[----:B----4-:R-:W-:-:S02]  /*3ae0*/  ISETP.NE.U32.AND P2, PT, R38, R26, PT ;  /* 0x0000001a2600720c */ /* 0x010fc40003f45070 */
[----:B------:R-:W-:Y:S02]  /*3af0*/  ISETP.NE.AND.EX P1, PT, R37, R21, PT, P1 ;  /* 0x000000152500720c */ /* 0x000fe40003f25310 */
[----:B------:R-:W-:Y:S02]  /*3b00*/  ISETP.NE.AND.EX P2, PT, R39, R27, PT, P2 ;  /* 0x0000001b2700720c */ /* 0x000fe40003f45320 */
[----:B------:R-:W-:Y:S01]  /*3b10*/  ISETP.NE.AND.EX P1, PT, R37, RZ, !P1, P4 ;  /* 0x000000ff2500720c */ /* 0x000fe20004f25340 */
[----:B------:R-:W-:Y:S01]  /*3b20*/  IMAD.MOV.U32 R37, RZ, RZ, RZ ;  /* 0x000000ffff257224 */ /* 0x000fe200078e00ff */
[----:B------:R-:W-:Y:S01]  /*3b30*/  ISETP.NE.U32.AND P4, PT, R38, RZ, PT ;  /* 0x000000ff2600720c */ /* 0x000fe20003f85070 */
[----:B------:R-:W-:Y:S01]  /*3b40*/  @!P0 IMAD.MOV R35, RZ, RZ, 0x1 ;  /* 0x00000001ff238424 */ /* 0x000fe200078e02ff */
[----:B------:R-:W-:Y:S02]  /*3b50*/  SEL R34, RZ, 0x1, !P0 ;  /* 0x00000001ff227807 */ /* 0x000fe40004000000 */
[----:B------:R-:W-:-:S02]  /*3b60*/  ISETP.NE.AND.EX P2, PT, R39, RZ, !P2, P4 ;  /* 0x000000ff2700720c */ /* 0x000fc40005745340 */
[----:B------:R-:W-:-:S05]  /*3b70*/  ISETP.GE.AND P4, PT, R41, R0, PT ;  /* 0x000000002900720c */ /* 0x000fca0003f86270 */
[----:B------:R-:W-:-:S05]  /*3b80*/  @!P1 IMAD.MOV R35, RZ, RZ, R34 ;  /* 0x000000ffff239224 */ /* 0x000fca00078e0222 */
[----:B------:R-:W-:Y:S01]  /*3b90*/  IADD3 R34, PT, PT, R35, 0x1, RZ ;  /* 0x0000000123227810 */ /* 0x000fe20007ffe0ff */
[----:B------:R-:W-:-:S05]  /*3ba0*/  @!P2 IMAD.MOV R34, RZ, RZ, R35 ;  /* 0x000000ffff22a224 */ /* 0x000fca00078e0223 */
[----:B------:R-:W-:-:S05]  /*3bb0*/  I2FP.F32.U32 R35, R34 ;  /* 0x0000002200237245 */ /* 0x000fca0000201000 */
[----:B------:R0:W-:Y:S01]  /*3bc0*/  STG.E desc[UR36][R22.64+0x94], R35 ;  /* 0x0000942316007986 */ /* 0x0001e2000c101924 */
[----:B------:R-:W-:Y:S05]  /*3bd0*/  @!P3 BRA `(.L_x_22) ;  /* 0x0000000000c4b947 */ /* 0x000fea0003800000 */
[----:B------:R-:W2:Y:S01]  /*3be0*/  LDG.E R34, desc[UR36][R14.64+0x100] ;  /* 0x000100240e227981 */ /* 0x000ea2000c1e1900 */
[----:B------:R-:W-:Y:S01]  /*3bf0*/  BSSY.RECONVERGENT B2, `(.L_x_23) ;  /* 0x000000b000027945 */ /* 0x000fe20003800200 */
[----:B------:R-:W-:Y:S01]  /*3c00*/  HFMA2 R39, -RZ, RZ, 0, 0 ;  /* 0x00000000ff277431 */ /* 0x000fe200000001ff */
[----:B--2---:R-:W-:-:S13]  /*3c10*/  ISETP.NE.AND P0, PT, R34, RZ, PT ;  /* 0x000000ff2200720c */ /* 0x004fda0003f05270 */
[----:B------:R-:W-:Y:S05]  /*3c20*/  @!P0 BRA `(.L_x_24) ;  /* 0x00000000001c8947 */ /* 0x000fea0003800000 */
[----:B0-----:R-:W2:Y:S02]  /*3c30*/  LDG.E.64 R34, desc[UR36][R14.64+0x108] ;  /* 0x000108240e227981 */ /* 0x001ea4000c1e1b00 */
[----:B--2---:R-:W-:-:S04]  /*3c40*/  ISETP.GE.U32.AND P1, PT, R8, R34, PT ;  /* 0x000000220800720c */ /* 0x004fc80003f26070 */
[----:B------:R-:W-:-:S13]  /*3c50*/  ISETP.GE.U32.AND.EX P1, PT, R9, R35, PT, P1 ;  /* 0x000000230900720c */ /* 0x000fda0003f26110 */
[----:B------:R-:W2:Y:S02]  /*3c60*/  @P1 LDG.E.64 R34, desc[UR36][R14.64+0x110] ;  /* 0x000110240e221981 */ /* 0x000ea4000c1e1b00 */
[----:B--2---:R-:W-:-:S04]  /*3c70*/  @P1 ISETP.GT.U32.AND P0, PT, R6, R34, PT ;  /* 0x000000220600120c */ /* 0x004fc80003f04070 */
[----:B------:R-:W-:-:S04]  /*3c80*/  @P1 ISETP.GT.U32.AND.EX P0, PT, R7, R35, PT, P0 ;  /* 0x000000230700120c */ /* 0x000fc80003f04100 */
[----:B------:R-:W-:-:S09]  /*3c90*/  @P1 FSEL R39, RZ, 1, P0 ;  /* 0x3f800000ff271808 */ /* 0x000fd20000000000 */
.L_x_24:
[----:B------:R-:W-:Y:S05]  /*3ca0*/  BSYNC.RECONVERGENT B2 ;  /* 0x0000000000027941 */ /* 0x000fea0003800200 */
.L_x_23:
[----:B------:R1:W-:Y:S04]  /*3cb0*/  STG.E desc[UR36][R22.64+0xa4], R39 ;  /* 0x0000a42716007986 */ /* 0x0003e8000c101924 */
[----:B------:R-:W2:Y:S02]  /*3cc0*/  LDG.E R34, desc[UR36][R14.64+0x100] ;  /* 0x000100240e227981 */ /* 0x000ea4000c1e1900 */
[----:B--2---:R-:W-:-:S13]  /*3cd0*/  ISETP.NE.AND P1, PT, R34, RZ, PT ;  /* 0x000000ff2200720c */ /* 0x004fda0003f25270 */
[----:B0-----:R-:W2:Y:S02]  /*3ce0*/  @P1 LDG.E.64 R34, desc[UR36][R14.64+0x108] ;  /* 0x000108240e221981 */ /* 0x001ea4000c1e1b00 */
[----:B--2---:R-:W-:Y:S02]  /*3cf0*/  @P1 LOP3.LUT R34, R34, R6, RZ, 0x3c, !PT ;  /* 0x0000000622221212 */ /* 0x004fe400078e3cff */
[----:B------:R-:W-:Y:S01]  /*3d00*/  @P1 LOP3.LUT R36, R35, R7, RZ, 0x3c, !PT ;  /* 0x0000000723241212 */ /* 0x000fe200078e3cff */
[----:B------:R-:W-:Y:S01]  /*3d10*/  IMAD.MOV.U32 R35, RZ, RZ, RZ ;  /* 0x000000ffff237224 */ /* 0x000fe200078e00ff */
[----:B------:R-:W-:-:S04]  /*3d20*/  @P1 ISETP.GE.U32.AND P0, PT, R34, 0x40, PT ;  /* 0x000000402200180c */ /* 0x000fc80003f06070 */
[----:B------:R-:W-:-:S04]  /*3d30*/  @P1 ISETP.GE.U32.AND.EX P0, PT, R36, RZ, PT, P0 ;  /* 0x000000ff2400120c */ /* 0x000fc80003f06100 */
[----:B------:R-:W-:-:S05]  /*3d40*/  @P1 FSEL R35, RZ, 1, P0 ;  /* 0x3f800000ff231808 */ /* 0x000fca0000000000 */
[----:B------:R1:W-:Y:S04]  /*3d50*/  STG.E desc[UR36][R22.64+0xa8], R35 ;  /* 0x0000a82316007986 */ /* 0x0003e8000c101924 */
[----:B------:R-:W2:Y:S02]  /*3d60*/  LDG.E R34, desc[UR36][R14.64+0x100] ;  /* 0x000100240e227981 */ /* 0x000ea4000c1e1900 */
[----:B--2---:R-:W-:-:S13]  /*3d70*/  ISETP.NE.AND P0, PT, R34, RZ, PT ;  /* 0x000000ff2200720c */ /* 0x004fda0003f05270 */
[----:B-1----:R-:W-:Y:S05]  /*3d80*/  @!P0 BRA `(.L_x_22) ;  /* 0x0000000000588947 */ /* 0x002fea0003800000 */
[----:B------:R-:W2:Y:S04]  /*3d90*/  LDG.E.64 R34, desc[UR36][R14.64+0x130] ;  /* 0x000130240e227981 */ /* 0x000ea8000c1e1b00 */
[----:B------:R-:W3:Y:S04]  /*3da0*/  LDG.E.64 R36, desc[UR36][R14.64+0x138] ;  /* 0x000138240e247981 */ /* 0x000ee8000c1e1b00 */
[----:B------:R0:W4:Y:S02]  /*3db0*/  LDG.E.64 R38, desc[UR36][R14.64+0x140] ;  /* 0x000140240e267981 */ /* 0x000124000c1e1b00 */
[----:B0-----:R-:W-:Y:S01]  /*3dc0*/  IMAD.MOV.U32 R15, RZ, RZ, 0x2 ;  /* 0x00000002ff0f7424 */ /* 0x001fe200078e00ff */
[----:B--2---:R-:W-:-:S02]  /*3dd0*/  ISETP.NE.U32.AND P0, PT, R34, R12, PT ;  /* 0x0000000c2200720c */ /* 0x004fc40003f05070 */
[----:B------:R-:W-:Y:S02]  /*3de0*/  ISETP.NE.U32.AND P2, PT, R34, RZ, PT ;  /* 0x000000ff2200720c */ /* 0x000fe40003f45070 */
[C---:B------:R-:W-:Y:S02]  /*3df0*/  ISETP.NE.AND.EX P0, PT, R35.reuse, R13, PT, P0 ;  /* 0x0000000d2300720c */ /* 0x040fe40003f05300 */
[C---:B---3--:R-:W-:Y:S02]  /*3e00*/  ISETP.NE.U32.AND P1, PT, R36.reuse, R24, PT ;  /* 0x000000182400720c */ /* 0x048fe40003f25070 */
[----:B------:R-:W-:Y:S02]  /*3e10*/  ISETP.NE.AND.EX P0, PT, R35, RZ, !P0, P2 ;  /* 0x000000ff2300720c */ /* 0x000fe40004705320 */
[----:B------:R-:W-:Y:S02]  /*3e20*/  ISETP.NE.U32.AND P2, PT, R36, RZ, PT ;  /* 0x000000ff2400720c */ /* 0x000fe40003f45070 */
[----:B------:R-:W-:-:S02]  /*3e30*/  ISETP.NE.AND.EX P5, PT, R37, R25, PT, P1 ;  /* 0x000000192500720c */ /* 0x000fc40003fa5310 */
[C---:B----4-:R-:W-:Y:S02]  /*3e40*/  ISETP.NE.U32.AND P1, PT, R38.reuse, R32, PT ;  /* 0x000000202600720c */ /* 0x050fe40003f25070 */
[----:B------:R-:W-:Y:S02]  /*3e50*/  ISETP.NE.AND.EX P2, PT, R37, RZ, !P5, P2 ;  /* 0x000000ff2500720c */ /* 0x000fe40006f45320 */
[----:B------:R-:W-:Y:S02]  /*3e60*/  ISETP.NE.U32.AND P5, PT, R38, RZ, PT ;  /* 0x000000ff2600720c */ /* 0x000fe40003fa5070 */
[C---:B------:R-:W-:Y:S01]  /*3e70*/  ISETP.NE.AND.EX P1, PT, R39.reuse, R33, PT, P1 ;  /* 0x000000212700720c */ /* 0x040fe20003f25310 */
[----:B------:R-:W-:Y:S01]  /*3e80*/  @!P0 IMAD.MOV R15, RZ, RZ, 0x1 ;  /* 0x00000001ff0f8424 */ /* 0x000fe200078e02ff */
[----:B------:R-:W-:Y:S02]  /*3e90*/  SEL R14, RZ, 0x1, !P0 ;  /* 0x00000001ff0e7807 */ /* 0x000fe40004000000 */
[----:B------:R-:W-:-:S05]  /*3ea0*/  ISETP.NE.AND.EX P5, PT, R39, RZ, !P1, P5 ;  /* 0x000000ff2700720c */ /* 0x000fca0004fa5350 */
[----:B------:R-:W-:-:S05]  /*3eb0*/  @!P2 IADD3 R15, PT, PT, R14, RZ, RZ ;  /* 0x000000ff0e0fa210 */ /* 0x000fca0007ffe0ff */
[----:B------:R-:W-:-:S03]  /*3ec0*/  VIADD R37, R15, 0x1 ;  /* 0x000000010f257836 */ /* 0x000fc60000000000 */
[----:B------:R-:W-:-:S05]  /*3ed0*/  @!P5 IMAD.MOV R37, RZ, RZ, R15 ;  /* 0x000000ffff25d224 */ /* 0x000fca00078e020f */
[----:B------:R-:W-:-:S07]  /*3ee0*/  I2FP.F32.U32 R37, R37 ;  /* 0x0000002500257245 */ /* 0x000fce0000201000 */
.L_x_22:
[----:B------:R-:W-:Y:S05]  /*3ef0*/  BSYNC.RECONVERGENT B1 ;  /* 0x0000000000017941 */ /* 0x000fea0003800200 */
.L_x_21:
[----:B------:R-:W-:Y:S04]  /*3f00*/  ATOMS.POPC.INC.32 RZ, [R3+URZ] ;  /* 0x0000000003ff7f8c */ /* 0x000fe8000d8000ff */
[----:B------:R-:W1:Y:S04]  /*3f10*/  LDS R15, [R3] ;  /* 0x00000000030f7984 */ /* 0x000e680000000800 */
[----:B------:R2:W-:Y:S04]  /*3f20*/  STG.E desc[UR36][R22.64+0xb8], R37 ;  /* 0x0000b82516007986 */ /* 0x0005e8000c101924 */
[----:B-1----:R2:W-:Y:S01]  /*3f30*/  STG.E desc[UR36][R18.64+0x7cc8], R15 ;  /* 0x007cc80f12007986 */ /* 0x0025e2000c101924 */
[----:B------:R-:W-:Y:S05]  /*3f40*/  @!P4 BRA `(.L_x_25) ;  /* 0xfffffff80078c947 */ /* 0x000fea000383ffff */
.L_x_20:
[----:B------:R-:W-:Y:S05]  /*3f50*/  BSYNC B0 ;  /* 0x0000000000007941 */ /* 0x000fea0003800000 */
.L_x_19:
[----:B------:R-:W-:Y:S01]  /*3f60*/  UMOV UR4, 0xffffffff ;  /* 0xffffffff00047882 */ /* 0x000fe20000000000 */
[----:B------:R-:W-:Y:S02]  /*3f70*/  ISETP.NE.AND P0, PT, R29, RZ, PT ;  /* 0x000000ff1d00720c */ /* 0x000fe40003f05270 */
[----:B------:R-:W-:Y:S11]  /*3f80*/  BRA.DIV UR4, `(.L_x_26) ;  /* 0x0000003604147947 */ /* 0x000ff6000b800000 */
[----:B------:R-:W-:Y:S01]  /*3f90*/  NOP ;  /* 0x0000000000007918 */ /* 0x000fe20000000000 */
[----:B------:R-:W-:Y:S01]  /*3fa0*/  NOP ;  /* 0x0000000000007918 */ /* 0x000fe20000000000 */
.L_x_126:
[----:B------:R-:W-:Y:S04]  /*3fb0*/  BSSY.RECONVERGENT B7, `(.L_x_27) ;  /* 0x000030f000077945 */ /* 0x000fe80003800200 */
[----:B------:R-:W-:Y:S05]  /*3fc0*/  @P0 BRA `(.L_x_28) ;  /* 0x0000003000340947 */ /* 0x000fea0003800000 */
[----:B------:R-:W1:Y:S01]  /*3fd0*/  LDC R0, c[0x0][0x3cc] ;  /* 0x0000f300ff007b82 */ /* 0x000e620000000800 */
[----:B-----5:R-:W-:Y:S01]  /*3fe0*/  IMAD.MOV.U32 R8, RZ, RZ, 0x3 ;  /* 0x00000003ff087424 */ /* 0x020fe200078e00ff */
[----:B--2---:R-:W-:Y:S01]  /*3ff0*/  MOV R18, 0x0 ;  /* 0x0000000000127802 */ /* 0x004fe20000000f00 */
[----:B------:R-:W2:Y:S01]  /*4000*/  LDCU.64 UR4, c[0x4][0x88] ;  /* 0x01001100ff0477ac */ /* 0x000ea20008000a00 */
[----:B------:R-:W-:-:S04]  /*4010*/  IADD3 R19, P0, PT, R28, 0x20, RZ ;  /* 0x000000201c137810 */ /* 0x000fc80007f1e0ff */
[----:B------:R-:W3:Y:S01]  /*4020*/  LDC R9, c[0x0][0x3cc] ;  /* 0x0000f300ff097b82 */ /* 0x000ee20000000800 */
[----:B0-----:R-:W-:Y:S01]  /*4030*/  IADD3.X R22, PT, PT, RZ, R2, RZ, P0, !PT ;  /* 0x00000002ff167210 */ /* 0x001fe200007fe4ff */
[----:B------:R-:W-:-:S03]  /*4040*/  IMAD.MOV.U32 R6, RZ, RZ, R19 ;  /* 0x000000ffff067224 */ /* 0x000fc600078e0013 */
[----:B------:R-:W-:-:S03]  /*4050*/  MOV R7, R22 ;  /* 0x0000001600077202 */ /* 0x000fc60000000f00 */
[----:B------:R0:W4:Y:S01]  /*4060*/  LDC.64 R10, c[0x4][R18] ;  /* 0x01000000120a7b82 */ /* 0x0001220000000a00 */
[----:B--2---:R-:W-:Y:S02]  /*4070*/  IMAD.U32 R4, RZ, RZ, UR4 ;  /* 0x00000004ff047e24 */ /* 0x004fe4000f8e00ff */
[----:B------:R-:W-:Y:S02]  /*4080*/  IMAD.U32 R5, RZ, RZ, UR5 ;  /* 0x00000005ff057e24 */ /* 0x000fe4000f8e00ff */
[----:B-1----:R-:W-:-:S05]  /*4090*/  IMAD R0, R0, 0x32, RZ ;  /* 0x0000003200007824 */ /* 0x002fca00078e02ff */
[----:B------:R0:W-:Y:S04]  /*40a0*/  STL [R1+0x28], R0 ;  /* 0x0000280001007387 */ /* 0x0001e80000100800 */
[----:B---3--:R0:W-:Y:S02]  /*40b0*/  STL.64 [R1+0x20], R8 ;  /* 0x0000200801007387 */ /* 0x0081e40000100a00 */
[----:B------:R-:W-:-:S07]  /*40c0*/  LEPC R20, `(.L_x_29) ;  /* 0x000000001014794e */ /* 0x000fce0000000000 */
[----:B0---4-:R-:W-:Y:S05]  /*40d0*/  CALL.ABS.NOINC R10 ;  /* 0x000000000a007343 */ /* 0x011fea0003c00000 */
.L_x_29:
[----:B------:R-:W0:Y:S01]  /*40e0*/  LDC.64 R8, c[0x0][0x3a0] ;  /* 0x0000e800ff087b82 */ /* 0x000e220000000a00 */
[----:B------:R-:W-:Y:S01]  /*40f0*/  IMAD R3, R31, 0x1676, RZ ;  /* 0x000016761f037824 */ /* 0x000fe200078e02ff */
[----:B------:R-:W1:Y:S01]  /*4100*/  LDCU.64 UR4, c[0x4][0x90] ;  /* 0x01001200ff0477ac */ /* 0x000e620008000a00 */
[----:B------:R-:W-:Y:S01]  /*4110*/  IMAD.MOV.U32 R6, RZ, RZ, R19 ;  /* 0x000000ffff067224 */ /* 0x000fe200078e0013 */
[----:B------:R-:W-:-:S04]  /*4120*/  MOV R7, R22 ;  /* 0x0000001600077202 */ /* 0x000fc80000000f00 */
[----:B------:R2:W3:Y:S01]  /*4130*/  LDC.64 R10, c[0x4][R18] ;  /* 0x01000000120a7b82 */ /* 0x0004e20000000a00 */
[----:B-1----:R-:W-:Y:S02]  /*4140*/  IMAD.U32 R4, RZ, RZ, UR4 ;  /* 0x00000004ff047e24 */ /* 0x002fe4000f8e00ff */
[----:B------:R-:W-:Y:S02]  /*4150*/  IMAD.U32 R5, RZ, RZ, UR5 ;  /* 0x00000005ff057e24 */ /* 0x000fe4000f8e00ff */
[----:B0-----:R-:W-:-:S05]  /*4160*/  IMAD.WIDE R8, R3, 0x4, R8 ;  /* 0x0000000403087825 */ /* 0x001fca00078e0208 */
[----:B------:R2:W-:Y:S02]  /*4170*/  STL.64 [R1+0x20], R8 ;  /* 0x0000200801007387 */ /* 0x0005e40000100a00 */
[----:B------:R-:W-:-:S07]  /*4180*/  LEPC R20, `(.L_x_30) ;  /* 0x000000001014794e */ /* 0x000fce0000000000 */
[----:B--23--:R-:W-:Y:S05]  /*4190*/  CALL.ABS.NOINC R10 ;  /* 0x000000000a007343 */ /* 0x00cfea0003c00000 */
.L_x_30:
[----:B------:R-:W2:Y:S01]  /*41a0*/  LDG.E R0, desc[UR36][R16.64] ;  /* 0x0000002410007981 */ /* 0x000ea2000c1e1900 */
[----:B------:R0:W1:Y:S01]  /*41b0*/  LDC.64 R10, c[0x4][R18] ;  /* 0x01000000120a7b82 */ /* 0x0000620000000a00 */
[----:B------:R-:W3:Y:S01]  /*41c0*/  LDCU.64 UR4, c[0x4][0x48] ;  /* 0x01000900ff0477ac */ /* 0x000ee20008000a00 */
[----:B------:R-:W-:Y:S01]  /*41d0*/  IMAD.MOV.U32 R6, RZ, RZ, R28 ;  /* 0x000000ffff067224 */ /* 0x000fe200078e001c */
[----:B------:R-:W-:Y:S01]  /*41e0*/  MOV R7, R2 ;  /* 0x0000000200077202 */ /* 0x000fe20000000f00 */
[----:B---3--:R-:W-:Y:S02]  /*41f0*/  IMAD.U32 R4, RZ, RZ, UR4 ;  /* 0x00000004ff047e24 */ /* 0x008fe4000f8e00ff */
[----:B------:R-:W-:Y:S01]  /*4200*/  IMAD.U32 R5, RZ, RZ, UR5 ;  /* 0x00000005ff057e24 */ /* 0x000fe2000f8e00ff */
[----:B--2---:R-:W2:Y:S02]  /*4210*/  F2F.F64.F32 R8, R0 ;  /* 0x0000000000087310 */ /* 0x004ea40000201800 */
[----:B-12---:R0:W-:Y:S04]  /*4220*/  STL.64 [R1], R8 ;  /* 0x0000000801007387 */ /* 0x0061e80000100a00 */
[----:B------:R-:W-:-:S07]  /*4230*/  LEPC R20, `(.L_x_31) ;  /* 0x000000001014794e */ /* 0x000fce0000000000 */
[----:B0-----:R-:W-:Y:S05]  /*4240*/  CALL.ABS.NOINC R10 ;  /* 0x000000000a007343 */ /* 0x001fea0003c00000 */
.L_x_31:
        /* <DEDUP_REMOVED lines=11> */
.L_x_32:
        /* <DEDUP_REMOVED lines=11> */
.L_x_33:
        /* <DEDUP_REMOVED lines=11> */
.L_x_34:
        /* <DEDUP_REMOVED lines=11> */
.L_x_35:
        /* <DEDUP_REMOVED lines=11> */
.L_x_36:
        /* <DEDUP_REMOVED lines=11> */
.L_x_37:
        /* <DEDUP_REMOVED lines=11> */
.L_x_38:
        /* <DEDUP_REMOVED lines=11> */
.L_x_39:
        /* <DEDUP_REMOVED lines=11> */
.L_x_40:
        /* <DEDUP_REMOVED lines=11> */
.L_x_41:
        /* <DEDUP_REMOVED lines=11> */
.L_x_42:
        /* <DEDUP_REMOVED lines=11> */
.L_x_43:
        /* <DEDUP_REMOVED lines=11> */
.L_x_44:
        /* <DEDUP_REMOVED lines=11> */
.L_x_45:
        /* <DEDUP_REMOVED lines=11> */
.L_x_46:
        /* <DEDUP_REMOVED lines=11> */
.L_x_47:
        /* <DEDUP_REMOVED lines=11> */
.L_x_48:
        /* <DEDUP_REMOVED lines=11> */
.L_x_49:
        /* <DEDUP_REMOVED lines=11> */
.L_x_50:
        /* <DEDUP_REMOVED lines=11> */
.L_x_51:
        /* <DEDUP_REMOVED lines=11> */
.L_x_52:
        /* <DEDUP_REMOVED lines=11> */
.L_x_53:
        /* <DEDUP_REMOVED lines=11> */
.L_x_54:
        /* <DEDUP_REMOVED lines=11> */
.L_x_55:
        /* <DEDUP_REMOVED lines=11> */
.L_x_56:
        /* <DEDUP_REMOVED lines=11> */
.L_x_57:
        /* <DEDUP_REMOVED lines=11> */
.L_x_58:
        /* <DEDUP_REMOVED lines=11> */
.L_x_59:
        /* <DEDUP_REMOVED lines=11> */
.L_x_60:
        /* <DEDUP_REMOVED lines=11> */
.L_x_61:
        /* <DEDUP_REMOVED lines=11> */
.L_x_62:
        /* <DEDUP_REMOVED lines=11> */
.L_x_63:
        /* <DEDUP_REMOVED lines=11> */
.L_x_64:
        /* <DEDUP_REMOVED lines=11> */
.L_x_65:
        /* <DEDUP_REMOVED lines=11> */
.L_x_66:
        /* <DEDUP_REMOVED lines=11> */
.L_x_67:
        /* <DEDUP_REMOVED lines=11> */
.L_x_68:
        /* <DEDUP_REMOVED lines=11> */
.L_x_69:
        /* <DEDUP_REMOVED lines=11> */
.L_x_70:
        /* <DEDUP_REMOVED lines=11> */
.L_x_71:
        /* <DEDUP_REMOVED lines=11> */
.L_x_72:
        /* <DEDUP_REMOVED lines=11> */
.L_x_73:
        /* <DEDUP_REMOVED lines=11> */
.L_x_74:
        /* <DEDUP_REMOVED lines=11> */
.L_x_75:
        /* <DEDUP_REMOVED lines=11> */
.L_x_76:
        /* <DEDUP_REMOVED lines=11> */
.L_x_77:
        /* <DEDUP_REMOVED lines=11> */
.L_x_78:
        /* <DEDUP_REMOVED lines=11> */
.L_x_79:
        /* <DEDUP_REMOVED lines=11> */
.L_x_80:
[----:B------:R-:W0:Y:S01]  /*6400*/  LDC.64 R18, c[0x4][R18] ;  /* 0x0100000012127b82 */ /* 0x000e220000000a00 */
[----:B------:R-:W1:Y:S01]  /*6410*/  LDCU.64 UR4, c[0x4][0x50] ;  /* 0x01000a00ff0477ac */ /* 0x000e620008000a00 */
[----:B------:R-:W-:Y:S01]  /*6420*/  CS2R R6, SRZ ;  /* 0x0000000000067805 */ /* 0x000fe2000001ff00 */
[----:B-1----:R-:W-:Y:S02]  /*6430*/  IMAD.U32 R4, RZ, RZ, UR4 ;  /* 0x00000004ff047e24 */ /* 0x002fe4000f8e00ff */
[----:B------:R-:W-:-:S07]  /*6440*/  IMAD.U32 R5, RZ, RZ, UR5 ;  /* 0x00000005ff057e24 */ /* 0x000fce000f8e00ff */
[----:B------:R-:W-:-:S07]  /*6450*/  LEPC R20, `(.L_x_81) ;  /* 0x000000001014794e */ /* 0x000fce0000000000 */
[----:B0-----:R-:W-:Y:S05]  /*6460*/  CALL.ABS.NOINC R18 ;  /* 0x0000000012007343 */ /* 0x001fea0003c00000 */
.L_x_81:
[----:B------:R-:W-:Y:S01]  /*6470*/  BSSY.RECONVERGENT B6, `(.L_x_82) ;  /* 0x000001f000067945 */ /* 0x000fe20003800200 */
[----:B------:R-:W-:-:S07]  /*6480*/  IMAD.MOV.U32 R23, RZ, RZ, RZ ;  /* 0x000000ffff177224 */ /* 0x000fce00078e00ff */
.L_x_85:
[C---:B------:R-:W-:Y:S01]  /*6490*/  IMAD.WIDE.U32 R18, R23.reuse, 0x4, R16 ;  /* 0x0000000417127825 */ /* 0x040fe200078e0010 */
[----:B------:R-:W-:Y:S01]  /*64a0*/  MOV R22, 0x0 ;  /* 0x0000000000167802 */ /* 0x000fe20000000f00 */
[----:B------:R-:W0:Y:S03]  /*64b0*/  LDCU.64 UR4, c[0x4][0x48] ;  /* 0x01000900ff0477ac */ /* 0x000e260008000a00 */
[----:B------:R-:W2:Y:S01]  /*64c0*/  LDG.E R0, desc[UR36][R18.64+0xc8] ;  /* 0x0000c82412007981 */ /* 0x000ea2000c1e1900 */
[----:B------:R1:W3:Y:S01]  /*64d0*/  LDC.64 R10, c[0x4][R22] ;  /* 0x01000000160a7b82 */ /* 0x0002e20000000a00 */
[----:B------:R-:W-:Y:S01]  /*64e0*/  IADD3 R23, PT, PT, R23, 0x2, RZ ;  /* 0x0000000217177810 */ /* 0x000fe20007ffe0ff */
[----:B------:R-:W-:Y:S01]  /*64f0*/  IMAD.MOV.U32 R6, RZ, RZ, R28 ;  /* 0x000000ffff067224 */ /* 0x000fe200078e001c */
[----:B------:R-:W-:Y:S02]  /*6500*/  MOV R7, R2 ;  /* 0x0000000200077202 */ /* 0x000fe40000000f00 */
[----:B------:R-:W-:-:S04]  /*6510*/  ISETP.NE.AND P0, PT, R23, 0x32, PT ;  /* 0x000000321700780c */ /* 0x000fc80003f05270 */
[----:B------:R-:W-:Y:S01]  /*6520*/  P2R R24, PR, RZ, 0x1 ;  /* 0x00000001ff187803 */ /* 0x000fe20000000000 */
[----:B0-----:R-:W-:Y:S02]  /*6530*/  IMAD.U32 R4, RZ, RZ, UR4 ;  /* 0x00000004ff047e24 */ /* 0x001fe4000f8e00ff */
[----:B------:R-:W-:Y:S01]  /*6540*/  IMAD.U32 R5, RZ, RZ, UR5 ;  /* 0x00000005ff057e24 */ /* 0x000fe2000f8e00ff */
[----:B--2---:R-:W0:Y:S02]  /*6550*/  F2F.F64.F32 R8, R0 ;  /* 0x0000000000087310 */ /* 0x004e240000201800 */
[----:B0--3--:R1:W-:Y:S04]  /*6560*/  STL.64 [R1], R8 ;  /* 0x0000000801007387 */ /* 0x0093e80000100a00 */
[----:B------:R-:W-:-:S07]  /*6570*/  LEPC R20, `(.L_x_83) ;  /* 0x000000001014794e */ /* 0x000fce0000000000 */
[----:B-1----:R-:W-:Y:S05]  /*6580*/  CALL.ABS.NOINC R10 ;  /* 0x000000000a007343 */ /* 0x002fea0003c00000 */
.L_x_83:
        /* <DEDUP_REMOVED lines=11> */
.L_x_84:
[----:B------:R-:W-:-:S13]  /*6640*/  ISETP.NE.AND P6, PT, R24, RZ, PT ;  /* 0x000000ff1800720c */ /* 0x000fda0003fc5270 */
[----:B------:R-:W-:Y:S05]  /*6650*/  @P6 BRA `(.L_x_85) ;  /* 0xfffffffc008c6947 */ /* 0x000fea000383ffff */
[----:B------:R-:W-:Y:S05]  /*6660*/  BSYNC.RECONVERGENT B6 ;  /* 0x0000000000067941 */ /* 0x000fea0003800200 */
.L_x_82:
[----:B------:R-:W0:Y:S01]  /*6670*/  LDC.64 R22, c[0x4][R22] ;  /* 0x0100000016167b82 */ /* 0x000e220000000a00 */
[----:B------:R-:W1:Y:S01]  /*6680*/  LDCU.64 UR4, c[0x4][0x50] ;  /* 0x01000a00ff0477ac */ /* 0x000e620008000a00 */
[----:B------:R-:W-:Y:S01]  /*6690*/  CS2R R6, SRZ ;  /* 0x0000000000067805 */ /* 0x000fe2000001ff00 */
[----:B-1----:R-:W-:Y:S02]  /*66a0*/  IMAD.U32 R4, RZ, RZ, UR4 ;  /* 0x00000004ff047e24 */ /* 0x002fe4000f8e00ff */
[----:B------:R-:W-:-:S07]  /*66b0*/  IMAD.U32 R5, RZ, RZ, UR5 ;  /* 0x00000005ff057e24 */ /* 0x000fce000f8e00ff */
[----:B------:R-:W-:-:S07]  /*66c0*/  LEPC R20, `(.L_x_86) ;  /* 0x000000001014794e */ /* 0x000fce0000000000 */
[----:B0-----:R-:W-:Y:S05]  /*66d0*/  CALL.ABS.NOINC R22 ;  /* 0x0000000016007343 */ /* 0x001fea0003c00000 */
.L_x_86:
[----:B------:R-:W-:Y:S01]  /*66e0*/  BSSY.RECONVERGENT B6, `(.L_x_87) ;  /* 0x000001f000067945 */ /* 0x000fe20003800200 */
[----:B------:R-:W-:-:S07]  /*66f0*/  IMAD.MOV.U32 R23, RZ, RZ, RZ ;  /* 0x000000ffff177224 */ /* 0x000fce00078e00ff */
.L_x_90:
        /* <DEDUP_REMOVED lines=16> */
.L_x_88:
        /* <DEDUP_REMOVED lines=11> */
.L_x_89:
[----:B------:R-:W-:-:S13]  /*68b0*/  ISETP.NE.AND P6, PT, R24, RZ, PT ;  /* 0x000000ff1800720c */ /* 0x000fda0003fc5270 */
[----:B------:R-:W-:Y:S05]  /*68c0*/  @P6 BRA `(.L_x_90) ;  /* 0xfffffffc008c6947 */ /* 0x000fea000383ffff */
[----:B------:R-:W-:Y:S05]  /*68d0*/  BSYNC.RECONVERGENT B6 ;  /* 0x0000000000067941 */ /* 0x000fea0003800200 */
.L_x_87:
[----:B------:R-:W0:Y:S01]  /*68e0*/  LDC.64 R22, c[0x4][R22] ;  /* 0x0100000016167b82 */ /* 0x000e220000000a00 */
[----:B------:R-:W1:Y:S01]  /*68f0*/  LDCU.64 UR4, c[0x4][0x50] ;  /* 0x01000a00ff0477ac */ /* 0x000e620008000a00 */
[----:B------:R-:W-:Y:S01]  /*6900*/  CS2R R6, SRZ ;  /* 0x0000000000067805 */ /* 0x000fe2000001ff00 */
[----:B-1----:R-:W-:Y:S02]  /*6910*/  IMAD.U32 R4, RZ, RZ, UR4 ;  /* 0x00000004ff047e24 */ /* 0x002fe4000f8e00ff */
[----:B------:R-:W-:-:S07]  /*6920*/  IMAD.U32 R5, RZ, RZ, UR5 ;  /* 0x00000005ff057e24 */ /* 0x000fce000f8e00ff */
[----:B------:R-:W-:-:S07]  /*6930*/  LEPC R20, `(.L_x_91) ;  /* 0x000000001014794e */ /* 0x000fce0000000000 */
[----:B0-----:R-:W-:Y:S05]  /*6940*/  CALL.ABS.NOINC R22 ;  /* 0x0000000016007343 */ /* 0x001fea0003c00000 */
.L_x_91:
[----:B------:R-:W-:Y:S01]  /*6950*/  BSSY.RECONVERGENT B6, `(.L_x_92) ;  /* 0x000001f000067945 */ /* 0x000fe20003800200 */
[----:B------:R-:W-:-:S07]  /*6960*/  IMAD.MOV.U32 R23, RZ, RZ, RZ ;  /* 0x000000ffff177224 */ /* 0x000fce00078e00ff */
.L_x_95:
        /* <DEDUP_REMOVED lines=16> */
.L_x_93:
[----:B------:R-:W2:Y:S01]  /*6a70*/  LDG.E R18, desc[UR36][R18.64+0x25c] ;  /* 0x00025c2412127981 */ /* 0x000ea2000c1e1900 */
[----:B------:R0:W1:Y:S01]  /*6a80*/  LDC.64 R10, c[0x4][R22] ;  /* 0x01000000160a7b82 */ /* 0x0000620000000a00 */
[----:B------:R-:W3:Y:S01]  /*6a90*/  LDCU.64 UR4, c[0x4][0x48] ;  /* 0x01000900ff0477ac */ /* 0x000ee20008000a00 */
[----:B------:R-:W-:Y:S01]  /*6aa0*/  MOV R6, R28 ;  /* 0x0000001c00067202 */ /* 0x000fe20000000f00 */
[----:B------:R-:W-:Y:S02]  /*6ab0*/  IMAD.MOV.U32 R7, RZ, RZ, R2 ;  /* 0x000000ffff077224 */ /* 0x000fe400078e0002 */
[----:B---3--:R-:W-:Y:S02]  /*6ac0*/  IMAD.U32 R4, RZ, RZ, UR4 ;  /* 0x00000004ff047e24 */ /* 0x008fe4000f8e00ff */
[----:B------:R-:W-:Y:S01]  /*6ad0*/  IMAD.U32 R5, RZ, RZ, UR5 ;  /* 0x00000005ff057e24 */ /* 0x000fe2000f8e00ff */
[----:B--2---:R-:W2:Y:S02]  /*6ae0*/  F2F.F64.F32 R8, R18 ;  /* 0x0000001200087310 */ /* 0x004ea40000201800 */
[----:B-12---:R0:W-:Y:S04]  /*6af0*/  STL.64 [R1], R8 ;  /* 0x0000000801007387 */ /* 0x0061e80000100a00 */
[----:B------:R-:W-:-:S07]  /*6b00*/  LEPC R20, `(.L_x_94) ;  /* 0x000000001014794e */ /* 0x000fce0000000000 */
[----:B0-----:R-:W-:Y:S05]  /*6b10*/  CALL.ABS.NOINC R10 ;  /* 0x000000000a007343 */ /* 0x001fea0003c00000 */
.L_x_94:
[----:B------:R-:W-:-:S13]  /*6b20*/  ISETP.NE.AND P6, PT, R24, RZ, PT ;  /* 0x000000ff1800720c */ /* 0x000fda0003fc5270 */
[----:B------:R-:W-:Y:S05]  /*6b30*/  @P6 BRA `(.L_x_95) ;  /* 0xfffffffc008c6947 */ /* 0x000fea000383ffff */
[----:B------:R-:W-:Y:S05]  /*6b40*/  BSYNC.RECONVERGENT B6 ;  /* 0x0000000000067941 */ /* 0x000fea0003800200 */
.L_x_92:
[----:B------:R-:W0:Y:S01]  /*6b50*/  LDC.64 R22, c[0x4][R22] ;  /* 0x0100000016167b82 */ /* 0x000e220000000a00 */
[----:B------:R-:W1:Y:S01]  /*6b60*/  LDCU.64 UR4, c[0x4][0x50] ;  /* 0x01000a00ff0477ac */ /* 0x000e620008000a00 */
[----:B------:R-:W-:Y:S01]  /*6b70*/  CS2R R6, SRZ ;  /* 0x0000000000067805 */ /* 0x000fe2000001ff00 */
[----:B-1----:R-:W-:Y:S01]  /*6b80*/  IMAD.U32 R4, RZ, RZ, UR4 ;  /* 0x00000004ff047e24 */ /* 0x002fe2000f8e00ff */
[----:B------:R-:W-:-:S07]  /*6b90*/  MOV R5, UR5 ;  /* 0x0000000500057c02 */ /* 0x000fce0008000f00 */
[----:B------:R-:W-:-:S07]  /*6ba0*/  LEPC R20, `(.L_x_96) ;  /* 0x000000001014794e */ /* 0x000fce0000000000 */
[----:B0-----:R-:W-:Y:S05]  /*6bb0*/  CALL.ABS.NOINC R22 ;  /* 0x0000000016007343 */ /* 0x001fea0003c00000 */
.L_x_96:
[----:B------:R-:W-:Y:S01]  /*6bc0*/  BSSY.RECONVERGENT B6, `(.L_x_97) ;  /* 0x000001f000067945 */ /* 0x000fe20003800200 */
[----:B------:R-:W-:-:S07]  /*6bd0*/  IMAD.MOV.U32 R23, RZ, RZ, RZ ;  /* 0x000000ffff177224 */ /* 0x000fce00078e00ff */
.L_x_100:
[C---:B------:R-:W-:Y:S01]  /*6be0*/  IMAD.WIDE.U32 R18, R23.reuse, 0x4, R16 ;  /* 0x0000000417127825 */ /* 0x040fe200078e0010 */
[----:B------:R-:W-:Y:S01]  /*6bf0*/  MOV R22, 0x0 ;  /* 0x0000000000167802 */ /* 0x000fe20000000f00 */
[----:B------:R-:W0:Y:S03]  /*6c00*/  LDCU.64 UR4, c[0x4][0x48] ;  /* 0x01000900ff0477ac */ /* 0x000e260008000a00 */
[----:B------:R-:W2:Y:S01]  /*6c10*/  LDG.E R0, desc[UR36][R18.64+0x320] ;  /* 0x0003202412007981 */ /* 0x000ea2000c1e1900 */
[----:B------:R1:W3:Y:S01]  /*6c20*/  LDC.64 R10, c[0x4][R22] ;  /* 0x01000000160a7b82 */ /* 0x0002e20000000a00 */
[----:B------:R-:W-:Y:S01]  /*6c30*/  VIADD R23, R23, 0x2 ;  /* 0x0000000217177836 */ /* 0x000fe20000000000 */
[----:B------:R-:W-:Y:S01]  /*6c40*/  MOV R7, R2 ;  /* 0x0000000200077202 */ /* 0x000fe20000000f00 */
[----:B------:R-:W-:-:S03]  /*6c50*/  IMAD.MOV.U32 R6, RZ, RZ, R28 ;  /* 0x000000ffff067224 */ /* 0x000fc600078e001c */
[----:B------:R-:W-:-:S04]  /*6c60*/  ISETP.NE.AND P0, PT, R23, 0x32, PT ;  /* 0x000000321700780c */ /* 0x000fc80003f05270 */
[----:B------:R-:W-:Y:S02]  /*6c70*/  P2R R24, PR, RZ, 0x1 ;  /* 0x00000001ff187803 */ /* 0x000fe40000000000 */
[----:B0-----:R-:W-:Y:S01]  /*6c80*/  MOV R4, UR4 ;  /* 0x0000000400047c02 */ /* 0x001fe20008000f00 */
[----:B------:R-:W-:Y:S01]  /*6c90*/  IMAD.U32 R5, RZ, RZ, UR5 ;  /* 0x00000005ff057e24 */ /* 0x000fe2000f8e00ff */
[----:B--2---:R-:W0:Y:S02]  /*6ca0*/  F2F.F64.F32 R8, R0 ;  /* 0x0000000000087310 */ /* 0x004e240000201800 */
[----:B0--3--:R1:W-:Y:S04]  /*6cb0*/  STL.64 [R1], R8 ;  /* 0x0000000801007387 */ /* 0x0093e80000100a00 */
[----:B------:R-:W-:-:S07]  /*6cc0*/  LEPC R20, `(.L_x_98) ;  /* 0x000000001014794e */ /* 0x000fce0000000000 */
[----:B-1----:R-:W-:Y:S05]  /*6cd0*/  CALL.ABS.NOINC R10 ;  /* 0x000000000a007343 */ /* 0x002fea0003c00000 */
.L_x_98:
        /* <DEDUP_REMOVED lines=11> */
.L_x_99:
[----:B------:R-:W-:-:S13]  /*6d90*/  ISETP.NE.AND P6, PT, R24, RZ, PT ;  /* 0x000000ff1800720c */ /* 0x000fda0003fc5270 */
[----:B------:R-:W-:Y:S05]  /*6da0*/  @P6 BRA `(.L_x_100) ;  /* 0xfffffffc008c6947 */ /* 0x000fea000383ffff */
[----:B------:R-:W-:Y:S05]  /*6db0*/  BSYNC.RECONVERGENT B6 ;  /* 0x0000000000067941 */ /* 0x000fea0003800200 */
.L_x_97:
[----:B------:R-:W0:Y:S01]  /*6dc0*/  LDC.64 R22, c[0x4][R22] ;  /* 0x0100000016167b82 */ /* 0x000e220000000a00 */
[----:B------:R-:W1:Y:S01]  /*6dd0*/  LDCU.64 UR4, c[0x4][0x50] ;  /* 0x01000a00ff0477ac */ /* 0x000e620008000a00 */
[----:B------:R-:W-:Y:S01]  /*6de0*/  CS2R R6, SRZ ;  /* 0x0000000000067805 */ /* 0x000fe2000001ff00 */
[----:B-1----:R-:W-:Y:S01]  /*6df0*/  IMAD.U32 R4, RZ, RZ, UR4 ;  /* 0x00000004ff047e24 */ /* 0x002fe2000f8e00ff */
[----:B------:R-:W-:-:S07]  /*6e00*/  MOV R5, UR5 ;  /* 0x0000000500057c02 */ /* 0x000fce0008000f00 */
[----:B------:R-:W-:-:S07]  /*6e10*/  LEPC R20, `(.L_x_101) ;  /* 0x000000001014794e */ /* 0x000fce0000000000 */
[----:B0-----:R-:W-:Y:S05]  /*6e20*/  CALL.ABS.NOINC R22 ;  /* 0x0000000016007343 */ /* 0x001fea0003c00000 */
.L_x_101:
[----:B------:R-:W-:Y:S01]  /*6e30*/  BSSY.RECONVERGENT B6, `(.L_x_102) ;  /* 0x000001f000067945 */ /* 0x000fe20003800200 */
[----:B------:R-:W-:-:S07]  /*6e40*/  IMAD.MOV.U32 R23, RZ, RZ, RZ ;  /* 0x000000ffff177224 */ /* 0x000fce00078e00ff */
.L_x_105:
        /* <DEDUP_REMOVED lines=16> */
.L_x_103:
        /* <DEDUP_REMOVED lines=11> */
.L_x_104:
[----:B------:R-:W-:-:S13]  /*7000*/  ISETP.NE.AND P6, PT, R24, RZ, PT ;  /* 0x000000ff1800720c */ /* 0x000fda0003fc5270 */
[----:B------:R-:W-:Y:S05]  /*7010*/  @P6 BRA `(.L_x_105) ;  /* 0xfffffffc008c6947 */ /* 0x000fea000383ffff */
[----:B------:R-:W-:Y:S05]  /*7020*/  BSYNC.RECONVERGENT B6 ;  /* 0x0000000000067941 */ /* 0x000fea0003800200 */
.L_x_102:
[----:B------:R-:W0:Y:S01]  /*7030*/  LDC.64 R22, c[0x4][R22] ;  /* 0x0100000016167b82 */ /* 0x000e220000000a00 */
[----:B------:R-:W1:Y:S01]  /*7040*/  LDCU.64 UR4, c[0x4][0x50] ;  /* 0x01000a00ff0477ac */ /* 0x000e620008000a00 */
[----:B------:R-:W-:Y:S01]  /*7050*/  CS2R R6, SRZ ;  /* 0x0000000000067805 */ /* 0x000fe2000001ff00 */
[----:B-1----:R-:W-:Y:S01]  /*7060*/  IMAD.U32 R4, RZ, RZ, UR4 ;  /* 0x00000004ff047e24 */ /* 0x002fe2000f8e00ff */
[----:B------:R-:W-:-:S07]  /*7070*/  MOV R5, UR5 ;  /* 0x0000000500057c02 */ /* 0x000fce0008000f00 */
[----:B------:R-:W-:-:S07]  /*7080*/  LEPC R20, `(.L_x_28) ;  /* 0x000000001014794e */ /* 0x000fce0000000000 */
[----:B0-----:R-:W-:Y:S05]  /*7090*/  CALL.ABS.NOINC R22 ;  /* 0x0000000016007343 */ /* 0x001fea0003c00000 */
.L_x_28:
[----:B------:R-:W-:Y:S05]  /*70a0*/  BSYNC.RECONVERGENT B7 ;  /* 0x0000000000077941 */ /* 0x000fea0003800200 */
.L_x_27:
[----:B------:R-:W-:-:S03]  /*70b0*/  UMOV UR4, 0xffffffff ;  /* 0xffffffff00047882 */ /* 0x000fc60000000000 */
[----:B------:R-:W-:Y:S05]  /*70c0*/  BRA.DIV UR4, `(.L_x_106) ;  /* 0x0000000204f07947 */ /* 0x000fea000b800000 */
[----:B------:R-:W-:Y:S01]  /*70d0*/  NOP ;  /* 0x0000000000007918 */ /* 0x000fe20000000000 */
.L_x_129:
[----:B------:R-:W1:Y:S01]  /*70e0*/  LDCU UR4, c[0x0][0x3b0] ;  /* 0x00007600ff0477ac */ /* 0x000e620008000800 */
[----:B------:R-:W-:-:S04]  /*70f0*/  LEA.HI R31, R30, R31, RZ, 0x1b ;  /* 0x0000001f1e1f7211 */ /* 0x000fc800078fd8ff */
[----:B-1----:R-:W-:-:S13]  /*7100*/  ISETP.GE.AND P0, PT, R31, UR4, PT ;  /* 0x000000041f007c0c */ /* 0x002fda000bf06270 */
[----:B------:R-:W-:Y:S05]  /*7110*/  @!P0 BRA `(.L_x_107) ;  /* 0xffffff9000088947 */ /* 0x000fea000383ffff */
[----:B------:R-:W-:Y:S05]  /*7120*/  EXIT ;  /* 0x000000000000794d */ /* 0x000fea0003800000 */
.L_x_6:
[----:B------:R-:W-:Y:S01]  /*7130*/  BSSY B0, `(.L_x_108) ;  /* 0x0000005000007945 */ /* 0x000fe20003800000 */
[----:B--2---:R-:W-:-:S07]  /*7140*/  IMAD.MOV.U32 R15, RZ, RZ, -0x1 ;  /* 0xffffffffff0f7424 */ /* 0x004fce00078e00ff */
[----:B-----5:R-:W-:Y:S05]  /*7150*/  WARPSYNC.COLLECTIVE R15, `(.L_x_109) ;  /* 0x000000000f087348 */ /* 0x020fea0003c00000 */
[----:B------:R-:W-:Y:S01]  /*7160*/  NOP ;  /* 0x0000000000007918 */ /* 0x000fe20000000000 */
[----:B-----5:R-:W-:Y:S05]  /*7170*/  ENDCOLLECTIVE ;  /* 0x000000000000791b */ /* 0x020fea0003800000 */
.L_x_109:
[----:B------:R-:W-:Y:S05]  /*7180*/  BSYNC B0 ;  /* 0x0000000000007941 */ /* 0x000fea0003800000 */
.L_x_108:
[----:B------:R-:W-:Y:S05]  /*7190*/  BRA `(.L_x_110) ;  /* 0xffffffbc00847947 */ /* 0x000fea000383ffff */
.L_x_11:
[----:B------:R-:W-:Y:S01]  /*71a0*/  BSSY B0, `(.L_x_111) ;  /* 0x0000005000007945 */ /* 0x000fe20003800000 */
[----:B------:R-:W-:-:S07]  /*71b0*/  IMAD.MOV.U32 R15, RZ, RZ, -0x1 ;  /* 0xffffffffff0f7424 */ /* 0x000fce00078e00ff */
[----:B------:R-:W-:Y:S05]  /*71c0*/  WARPSYNC.COLLECTIVE R15, `(.L_x_112) ;  /* 0x000000000f087348 */ /* 0x000fea0003c00000 */
[----:B------:R-:W-:Y:S01]  /*71d0*/  NOP ;  /* 0x0000000000007918 */ /* 0x000fe20000000000 */
[----:B------:R-:W-:Y:S05]  /*71e0*/  ENDCOLLECTIVE ;  /* 0x000000000000791b */ /* 0x000fea0003800000 */
.L_x_112:
[----:B------:R-:W-:Y:S05]  /*71f0*/  BSYNC B0 ;  /* 0x0000000000007941 */ /* 0x000fea0003800000 */
.L_x_111:
[----:B------:R-:W-:-:S07]  /*7200*/  MOV R15, 0xffffffff ;  /* 0xffffffff000f7802 */ /* 0x000fce0000000f00 */
[----:B------:R-:W-:Y:S05]  /*7210*/  WARPSYNC.COLLECTIVE R15, `(.L_x_113) ;  /* 0x000000000f087348 */ /* 0x000fea0003c00000 */
[----:B------:R-:W-:Y:S01]  /*7220*/  NOP ;  /* 0x0000000000007918 */ /* 0x000fe20000000000 */
[----:B------:R-:W-:Y:S05]  /*7230*/  ENDCOLLECTIVE ;  /* 0x000000000000791b */ /* 0x000fea0003800000 */
.L_x_113:
[----:B------:R-:W-:Y:S05]  /*7240*/  WARPSYNC.COLLECTIVE R15, `(.L_x_114) ;  /* 0x000000000f087348 */ /* 0x000fea0003c00000 */
[----:B------:R-:W-:Y:S01]  /*7250*/  NOP ;  /* 0x0000000000007918 */ /* 0x000fe20000000000 */
[----:B------:R-:W-:Y:S05]  /*7260*/  ENDCOLLECTIVE ;  /* 0x000000000000791b */ /* 0x000fea0003800000 */
.L_x_114:
[----:B------:R-:W-:Y:S05]  /*7270*/  BRA `(.L_x_115) ;  /* 0xffffffbc00e47947 */ /* 0x000fea000383ffff */
.L_x_15:
[----:B------:R-:W-:Y:S01]  /*7280*/  BSSY B0, `(.L_x_116) ;  /* 0x0000005000007945 */ /* 0x000fe20003800000 */
[----:B--2---:R-:W-:-:S07]  /*7290*/  IMAD.MOV.U32 R15, RZ, RZ, -0x1 ;  /* 0xffffffffff0f7424 */ /* 0x004fce00078e00ff */
[----:B------:R-:W-:Y:S05]  /*72a0*/  WARPSYNC.COLLECTIVE R15, `(.L_x_117) ;  /* 0x000000000f087348 */ /* 0x000fea0003c00000 */
[----:B------:R-:W-:Y:S01]  /*72b0*/  NOP ;  /* 0x0000000000007918 */ /* 0x000fe20000000000 */
[----:B------:R-:W-:Y:S05]  /*72c0*/  ENDCOLLECTIVE ;  /* 0x000000000000791b */ /* 0x000fea0003800000 */
.L_x_117:
[----:B------:R-:W-:Y:S05]  /*72d0*/  BSYNC B0 ;  /* 0x0000000000007941 */ /* 0x000fea0003800000 */
.L_x_116:
[----:B------:R0:W5:Y:S01]  /*72e0*/  LDG.E R0, desc[UR36][R18.64+0x7cb8] ;  /* 0x007cb82412007981 */ /* 0x000162000c1e1900 */
[----:B------:R-:W-:-:S07]  /*72f0*/  MOV R15, 0xffffffff ;  /* 0xffffffff000f7802 */ /* 0x000fce0000000f00 */
[----:B0----5:R-:W-:Y:S05]  /*7300*/  WARPSYNC.COLLECTIVE R15, `(.L_x_118) ;  /* 0x000000000f087348 */ /* 0x021fea0003c00000 */
[----:B------:R-:W-:Y:S01]  /*7310*/  NOP ;  /* 0x0000000000007918 */ /* 0x000fe20000000000 */
[----:B0----5:R-:W-:Y:S05]  /*7320*/  ENDCOLLECTIVE ;  /* 0x000000000000791b */ /* 0x021fea0003800000 */
.L_x_118:
[C---:B------:R-:W-:Y:S01]  /*7330*/  ISETP.NE.AND P0, PT, R0.reuse, RZ, PT ;  /* 0x000000ff0000720c */ /* 0x040fe20003f05270 */
[----:B------:R-:W-:-:S05]  /*7340*/  VIADD R0, R0, 0xffffffff ;  /* 0xffffffff00007836 */ /* 0x000fca0000000000 */
[----:B------:R-:W-:Y:S01]  /*7350*/  SEL R22, R0, 0x5e, P0 ;  /* 0x0000005e00167807 */ /* 0x000fe20000000000 */
[----:B------:R-:W-:Y:S06]  /*7360*/  BRA `(.L_x_119) ;  /* 0xffffffc0007c7947 */ /* 0x000fec000383ffff */
.L_x_18:
[----:B------:R-:W-:Y:S01]  /*7370*/  BSSY B0, `(.L_x_120) ;  /* 0x0000005000007945 */ /* 0x000fe20003800000 */
[----:B------:R-:W-:-:S07]  /*7380*/  IMAD.MOV.U32 R15, RZ, RZ, -0x1 ;  /* 0xffffffffff0f7424 */ /* 0x000fce00078e00ff */
[----:B-----5:R-:W-:Y:S05]  /*7390*/  WARPSYNC.COLLECTIVE R15, `(.L_x_121) ;  /* 0x000000000f087348 */ /* 0x020fea0003c00000 */
[----:B------:R-:W-:Y:S01]  /*73a0*/  NOP ;  /* 0x0000000000007918 */ /* 0x000fe20000000000 */
[----:B-----5:R-:W-:Y:S05]  /*73b0*/  ENDCOLLECTIVE ;  /* 0x000000000000791b */ /* 0x020fea0003800000 */
.L_x_121:
[----:B------:R-:W-:Y:S05]  /*73c0*/  BSYNC B0 ;  /* 0x0000000000007941 */ /* 0x000fea0003800000 */
.L_x_120:
[----:B------:R-:W-:Y:S05]  /*73d0*/  BRA `(.L_x_122) ;  /* 0xffffffc400307947 */ /* 0x000fea000383ffff */
.L_x_26:
[----:B------:R-:W-:Y:S01]  /*73e0*/  BSSY B0, `(.L_x_123) ;  /* 0x0000005000007945 */ /* 0x000fe20003800000 */
[----:B--2---:R-:W-:-:S07]  /*73f0*/  IMAD.MOV.U32 R15, RZ, RZ, -0x1 ;  /* 0xffffffffff0f7424 */ /* 0x004fce00078e00ff */
[----:B0----5:R-:W-:Y:S05]  /*7400*/  WARPSYNC.COLLECTIVE R15, `(.L_x_124) ;  /* 0x000000000f087348 */ /* 0x021fea0003c00000 */
[----:B------:R-:W-:Y:S01]  /*7410*/  NOP ;  /* 0x0000000000007918 */ /* 0x000fe20000000000 */
[----:B0----5:R-:W-:Y:S05]  /*7420*/  ENDCOLLECTIVE ;  /* 0x000000000000791b */ /* 0x021fea0003800000 */
.L_x_124:
[----:B------:R-:W-:Y:S05]  /*7430*/  BSYNC B0 ;  /* 0x0000000000007941 */ /* 0x000fea0003800000 */
.L_x_123:
[----:B------:R-:W-:-:S07]  /*7440*/  MOV R15, 0xffffffff ;  /* 0xffffffff000f7802 */ /* 0x000fce0000000f00 */
[----:B------:R-:W-:Y:S05]  /*7450*/  WARPSYNC.COLLECTIVE R15, `(.L_x_125) ;  /* 0x000000000f087348 */ /* 0x000fea0003c00000 */
[----:B------:R-:W-:Y:S01]  /*7460*/  NOP ;  /* 0x0000000000007918 */ /* 0x000fe20000000000 */
[----:B------:R-:W-:Y:S05]  /*7470*/  ENDCOLLECTIVE ;  /* 0x000000000000791b */ /* 0x000fea0003800000 */
.L_x_125:
[----:B------:R-:W-:Y:S05]  /*7480*/  BRA `(.L_x_126) ;  /* 0xffffffc800c87947 */ /* 0x000fea000383ffff */
.L_x_106:
[----:B------:R-:W-:Y:S01]  /*7490*/  BSSY B0, `(.L_x_127) ;  /* 0x0000005000007945 */ /* 0x000fe20003800000 */
[----:B--2---:R-:W-:-:S07]  /*74a0*/  IMAD.MOV.U32 R15, RZ, RZ, -0x1 ;  /* 0xffffffffff0f7424 */ /* 0x004fce00078e00ff */
[----:B0----5:R-:W-:Y:S05]  /*74b0*/  WARPSYNC.COLLECTIVE R15, `(.L_x_128) ;  /* 0x000000000f087348 */ /* 0x021fea0003c00000 */
[----:B------:R-:W-:Y:S01]  /*74c0*/  NOP ;  /* 0x0000000000007918 */ /* 0x000fe20000000000 */
[----:B0----5:R-:W-:Y:S05]  /*74d0*/  ENDCOLLECTIVE ;  /* 0x000000000000791b */ /* 0x021fea0003800000 */
.L_x_128:
[----:B------:R-:W-:Y:S05]  /*74e0*/  BSYNC B0 ;  /* 0x0000000000007941 */ /* 0x000fea0003800000 */
.L_x_127:
[----:B------:R-:W-:Y:S05]  /*74f0*/  BRA `(.L_x_129) ;  /* 0xfffffff800f87947 */ /* 0x000fea000383ffff */
.L_x_130:
[----:B------:R-:W-:-:S00]  /*7500*/  BRA `(.L_x_130) ;  /* 0xfffffffc00fc7947 */ /* 0x000fc0000383ffff */
[----:B------:R-:W-:-:S00]  /*7510*/  NOP ;  /* 0x0000000000007918 */ /* 0x000fc00000000000 */
        /* <DEDUP_REMOVED lines=14> */
.L_x_194:


//--------------------- .text._Z5shiftPfS_P3ROBi  --------------------------
	.section	.text._Z5shiftPfS_P3ROBi,"ax",@progbits
	.align	128
        .global         _Z5shiftPfS_P3ROBi
        .type           _Z5shiftPfS_P3ROBi,@function
        .size           _Z5shiftPfS_P3ROBi,(.L_x_195 - _Z5shiftPfS_P3ROBi)
        .other          _Z5shiftPfS_P3ROBi,@"STO_CUDA_ENTRY STV_DEFAULT"
_Z5shiftPfS_P3ROBi:
.text._Z5shiftPfS_P3ROBi:
[----:B------:R-:W0:Y:S01]  /*0000*/  LDC R1, c[0x0][0x37c] ;  /* 0x0000df00ff017b82 */ /* 0x000e220000000800 */
[----:B------:R-:W1:Y:S01]  /*0010*/  S2R R22, SR_TID.X ;  /* 0x0000000000167919 */ /* 0x000e620000002100 */
[----:B------:R-:W2:Y:S06]  /*0020*/  LDCU UR5, c[0x0][0x2fc] ;  /* 0x00005f80ff0577ac */ /* 0x000eac0008000800 */
[----:B------:R-:W1:Y:S01]  /*0030*/  S2UR UR6, SR_CTAID.X ;  /* 0x00000000000679c3 */ /* 0x000e620000002500 */
[----:B0-----:R-:W-:Y:S01]  /*0040*/  VIADD R1, R1, 0xffffffe8 ;  /* 0xffffffe801017836 */ /* 0x001fe20000000000 */
[----:B------:R-:W-:Y:S01]  /*0050*/  BSSY.RECONVERGENT B6, `(.L_x_131) ;  /* 0x0000018000067945 */ /* 0x000fe20003800200 */
[----:B------:R-:W0:Y:S01]  /*0060*/  LDCU UR4, c[0x0][0x2f8] ;  /* 0x00005f00ff0477ac */ /* 0x000e220008000800 */
[----:B------:R-:W3:Y:S04]  /*0070*/  LDCU.64 UR36, c[0x0][0x358] ;  /* 0x00006b00ff2477ac */ /* 0x000ee80008000a00 */
[----:B------:R-:W1:Y:S01]  /*0080*/  LDC R17, c[0x0][0x360] ;  /* 0x0000d800ff117b82 */ /* 0x000e620000000800 */
[----:B0-----:R-:W-:-:S05]  /*0090*/  IADD3 R18, P1, PT, R1, UR4, RZ ;  /* 0x0000000401127c10 */ /* 0x001fca000ff3e0ff */
[----:B--2---:R-:W-:Y:S02]  /*00a0*/  IMAD.X R2, RZ, RZ, UR5, P1 ;  /* 0x00000005ff027e24 */ /* 0x004fe400088e06ff */
[----:B-1----:R-:W-:-:S05]  /*00b0*/  IMAD R24, R17, UR6, R22 ;  /* 0x0000000611187c24 */ /* 0x002fca000f8e0216 */
[----:B------:R-:W-:-:S13]  /*00c0*/  ISETP.NE.AND P0, PT, R24, RZ, PT ;  /* 0x000000ff1800720c */ /* 0x000fda0003f05270 */
[----:B---3--:R-:W-:Y:S05]  /*00d0*/  @P0 BRA `(.L_x_132) ;  /* 0x00000000003c0947 */ /* 0x008fea0003800000 */
[----:B------:R-:W0:Y:S01]  /*00e0*/  LDC.64 R10, c[0x0][0x380] ;  /* 0x0000e000ff0a7b82 */ /* 0x000e220000000a00 */
[----:B------:R-:W-:Y:S01]  /*00f0*/  IMAD.MOV.U32 R14, RZ, RZ, 0x96 ;  /* 0x00000096ff0e7424 */ /* 0x000fe200078e00ff */
[----:B------:R-:W-:Y:S01]  /*0100*/  MOV R0, 0x0 ;  /* 0x0000000000007802 */ /* 0x000fe20000000f00 */
[----:B------:R-:W1:Y:S01]  /*0110*/  LDCU.64 UR4, c[0x4][0x78] ;  /* 0x01000f00ff0477ac */ /* 0x000e620008000a00 */
[----:B------:R-:W-:Y:S02]  /*0120*/  IMAD.MOV.U32 R6, RZ, RZ, R18 ;  /* 0x000000ffff067224 */ /* 0x000fe400078e0012 */
[----:B------:R2:W-:Y:S01]  /*0130*/  STL [R1+0x10], R14 ;  /* 0x0000100e01007387 */ /* 0x0005e20000100800 */
[----:B------:R-:W-:Y:S01]  /*0140*/  IMAD.MOV.U32 R7, RZ, RZ, R2 ;  /* 0x000000ffff077224 */ /* 0x000fe200078e0002 */
[----:B------:R-:W3:Y:S08]  /*0150*/  LDC.64 R12, c[0x0][0x388] ;  /* 0x0000e200ff0c7b82 */ /* 0x000ef00000000a00 */
[----:B------:R2:W4:Y:S01]  /*0160*/  LDC.64 R8, c[0x4][R0] ;  /* 0x0100000000087b82 */ /* 0x0005220000000a00 */
[----:B-1----:R-:W-:Y:S01]  /*0170*/  MOV R4, UR4 ;  /* 0x0000000400047c02 */ /* 0x002fe20008000f00 */
[----:B------:R-:W-:Y:S01]  /*0180*/  IMAD.U32 R5, RZ, RZ, UR5 ;  /* 0x00000005ff057e24 */ /* 0x000fe2000f8e00ff */
[----:B0-----:R2:W-:Y:S04]  /*0190*/  STL.64 [R1], R10 ;  /* 0x0000000a01007387 */ /* 0x0015e80000100a00 */
[----:B---3--:R2:W-:Y:S02]  /*01a0*/  STL.64 [R1+0x8], R12 ;  /* 0x0000080c01007387 */ /* 0x0085e40000100a00 */
[----:B------:R-:W-:-:S07]  /*01b0*/  LEPC R20, `(.L_x_132) ;  /* 0x000000001014794e */ /* 0x000fce0000000000 */
[----:B--2-4-:R-:W-:Y:S05]  /*01c0*/  CALL.ABS.NOINC R8 ;  /* 0x0000000008007343 */ /* 0x014fea0003c00000 */
.L_x_132:
[----:B------:R-:W-:Y:S05]  /*01d0*/  BSYNC.RECONVERGENT B6 ;  /* 0x0000000000067941 */ /* 0x000fea0003800200 */
.L_x_131:
[----:B------:R-:W0:Y:S01]  /*01e0*/  LDCU UR5, c[0x0][0x398] ;  /* 0x00007300ff0577ac */ /* 0x000e220008000800 */
[----:B------:R-:W-:Y:S01]  /*01f0*/  SHF.R.S32.HI R3, RZ, 0x1f, R24 ;  /* 0x0000001fff037819 */ /* 0x000fe20000011418 */
[----:B------:R-:W1:Y:S03]  /*0200*/  LDCU UR4, c[0x0][0x370] ;  /* 0x00006e00ff0477ac */ /* 0x000e660008000800 */
[----:B------:R-:W-:-:S04]  /*0210*/  LEA.HI R3, R3, R24, RZ, 0x5 ;  /* 0x0000001803037211 */ /* 0x000fc800078f28ff */
[----:B------:R-:W-:-:S04]  /*0220*/  SHF.R.S32.HI R23, RZ, 0x5, R3 ;  /* 0x00000005ff177819 */ /* 0x000fc80000011403 */
[----:B0-----:R-:W-:Y:S01]  /*0230*/  ISETP.GE.AND P0, PT, R23, UR5, PT ;  /* 0x0000000517007c0c */ /* 0x001fe2000bf06270 */
[----:B-1----:R-:W-:-:S12]  /*0240*/  IMAD R26, R17, UR4, RZ ;  /* 0x00000004111a7c24 */ /* 0x002fd8000f8e02ff */
[----:B------:R-:W-:Y:S05]  /*0250*/  @P0 EXIT ;  /* 0x000000000000094d */ /* 0x000fea0003800000 */
[----:B------:R-:W0:Y:S01]  /*0260*/  LDC.64 R30, c[0x0][0x388] ;  /* 0x0000e200ff1e7b82 */ /* 0x000e220000000a00 */
[----:B------:R-:W-:Y:S01]  /*0270*/  LOP3.LUT R3, R3, 0xffffffe0, RZ, 0xc0, !PT ;  /* 0xffffffe003037812 */ /* 0x000fe200078ec0ff */
[----:B------:R-:W-:-:S03]  /*0280*/  VIADD R22, R22, 0x1 ;  /* 0x0000000116167836 */ /* 0x000fc60000000000 */
[----:B------:R-:W-:Y:S02]  /*0290*/  IADD3 R24, PT, PT, R24, -R3, RZ ;  /* 0x8000000318187210 */ /* 0x000fe40007ffe0ff */
[----:B0-----:R-:W-:-:S05]  /*02a0*/  IADD3 R30, P0, PT, R30, 0x258, RZ ;  /* 0x000002581e1e7810 */ /* 0x001fca0007f1e0ff */
[----:B------:R-:W-:-:S08]  /*02b0*/  IMAD.X R31, RZ, RZ, R31, P0 ;  /* 0x000000ffff1f7224 */ /* 0x000fd000000e061f */
.L_x_141:
[----:B0-----:R-:W0:Y:S02]  /*02c0*/  LDC.64 R28, c[0x0][0x390] ;  /* 0x0000e400ff1c7b82 */ /* 0x001e240000000a00 */
[----:B0-----:R-:W-:-:S05]  /*02d0*/  IMAD.WIDE R28, R23, 0x7cf0, R28 ;  /* 0x00007cf0171c7825 */ /* 0x001fca00078e021c */
[----:B------:R-:W2:Y:S01]  /*02e0*/  LDG.E R0, desc[UR36][R28.64+0x7cbc] ;  /* 0x007cbc241c007981 */ /* 0x000ea2000c1e1900 */
[----:B------:R-:W-:Y:S01]  /*02f0*/  IMAD.MOV.U32 R25, RZ, RZ, 0x32 ;  /* 0x00000032ff197424 */ /* 0x000fe200078e00ff */
[----:B------:R-:W-:Y:S03]  /*0300*/  BSSY.RECONVERGENT B7, `(.L_x_133) ;  /* 0x0000022000077945 */ /* 0x000fe60003800200 */
[----:B--2---:R-:W-:-:S05]  /*0310*/  IMAD R25, R0, R25, 0x32 ;  /* 0x0000003200197424 */ /* 0x004fca00078e0219 */
[----:B------:R-:W-:-:S13]  /*0320*/  ISETP.GE.AND P0, PT, R24, R25, PT ;  /* 0x000000191800720c */ /* 0x000fda0003f06270 */
[----:B------:R-:W-:Y:S05]  /*0330*/  @P0 BRA `(.L_x_134) ;  /* 0x0000000000780947 */ /* 0x000fea0003800000 */
[----:B------:R-:W0:Y:S01]  /*0340*/  LDC.64 R16, c[0x0][0x380] ;  /* 0x0000e000ff107b82 */ /* 0x000e220000000a00 */
[----:B------:R-:W-:Y:S01]  /*0350*/  BSSY.RECONVERGENT B6, `(.L_x_135) ;  /* 0x000001b000067945 */ /* 0x000fe20003800200 */
[----:B------:R-:W-:Y:S01]  /*0360*/  MOV R19, R24 ;  /* 0x0000001800137202 */ /* 0x000fe20000000f00 */
[----:B0-----:R-:W-:-:S07]  /*0370*/  IMAD.WIDE R16, R23, 0x4, R16 ;  /* 0x0000000417107825 */ /* 0x001fce00078e0210 */
.L_x_137:
[----:B------:R-:W0:Y:S01]  /*0380*/  LDC.64 R6, c[0x0][0x380] ;  /* 0x0000e000ff067b82 */ /* 0x000e220000000a00 */
[C---:B------:R-:W-:Y:S01]  /*0390*/  IMAD.WIDE R4, R19.reuse, 0x4, R30 ;  /* 0x0000000413047825 */ /* 0x040fe200078e021e */
[----:B------:R-:W-:Y:S01]  /*03a0*/  MOV R8, 0x0 ;  /* 0x0000000000087802 */ /* 0x000fe20000000f00 */
[----:B------:R-:W1:Y:S02]  /*03b0*/  LDCU.64 UR4, c[0x4][0x80] ;  /* 0x01001000ff0477ac */ /* 0x000e640008000a00 */
[----:B0-----:R-:W-:-:S05]  /*03c0*/  IMAD.WIDE R6, R19, 0x4, R6 ;  /* 0x0000000413067825 */ /* 0x001fca00078e0206 */
[----:B------:R-:W2:Y:S04]  /*03d0*/  LDG.E R0, desc[UR36][R6.64] ;  /* 0x0000002406007981 */ /* 0x000ea8000c1e1900 */
[----:B--2---:R1:W-:Y:S04]  /*03e0*/  STG.E desc[UR36][R4.64], R0 ;  /* 0x0000000004007986 */ /* 0x0043e8000c101924 */
[----:B------:R-:W2:Y:S01]  /*03f0*/  LDG.E R3, desc[UR36][R16.64] ;  /* 0x0000002410037981 */ /* 0x000ea2000c1e1900 */
[----:B------:R-:W0:Y:S01]  /*0400*/  F2F.F64.F32 R10, R0 ;  /* 0x00000000000a7310 */ /* 0x000e220000201800 */
[----:B------:R-:W3:Y:S01]  /*0410*/  LDC.64 R8, c[0x4][R8] ;  /* 0x0100000008087b82 */ /* 0x000ee20000000a00 */
[----:B------:R-:W-:-:S02]  /*0420*/  VIADD R19, R19, 0x20 ;  /* 0x0000002013137836 */ /* 0x000fc40000000000 */
[----:B------:R-:W-:Y:S02]  /*0430*/  IMAD.MOV.U32 R6, RZ, RZ, R18 ;  /* 0x000000ffff067224 */ /* 0x000fe400078e0012 */
[----:B------:R-:W-:Y:S01]  /*0440*/  IMAD.MOV.U32 R7, RZ, RZ, R2 ;  /* 0x000000ffff077224 */ /* 0x000fe200078e0002 */
[----:B------:R-:W-:Y:S01]  /*0450*/  ISETP.GE.AND P0, PT, R19, R25, PT ;  /* 0x000000191300720c */ /* 0x000fe20003f06270 */
[----:B-1----:R-:W-:Y:S01]  /*0460*/  IMAD.U32 R4, RZ, RZ, UR4 ;  /* 0x00000004ff047e24 */ /* 0x002fe2000f8e00ff */
[----:B------:R-:W-:Y:S02]  /*0470*/  MOV R5, UR5 ;  /* 0x0000000500057c02 */ /* 0x000fe40008000f00 */
[----:B------:R-:W-:Y:S01]  /*0480*/  P2R R27, PR, RZ, 0x1 ;  /* 0x00000001ff1b7803 */ /* 0x000fe20000000000 */
[----:B0-----:R0:W-:Y:S01]  /*0490*/  STL.64 [R1], R10 ;  /* 0x0000000a01007387 */ /* 0x0011e20000100a00 */
[----:B--2---:R-:W1:Y:S03]  /*04a0*/  F2F.F64.F32 R12, R3 ;  /* 0x00000003000c7310 */ /* 0x004e660000201800 */
[----:B-1-3--:R0:W-:Y:S04]  /*04b0*/  STL.64 [R1+0x8], R12 ;  /* 0x0000080c01007387 */ /* 0x00a1e80000100a00 */
[----:B------:R-:W-:-:S07]  /*04c0*/  LEPC R20, `(.L_x_136) ;  /* 0x000000001014794e */ /* 0x000fce0000000000 */
[----:B0-----:R-:W-:Y:S05]  /*04d0*/  CALL.ABS.NOINC R8 ;  /* 0x0000000008007343 */ /* 0x001fea0003c00000 */
.L_x_136:
[----:B------:R-:W-:-:S13]  /*04e0*/  ISETP.NE.AND P6, PT, R27, RZ, PT ;  /* 0x000000ff1b00720c */ /* 0x000fda0003fc5270 */
[----:B------:R-:W-:Y:S05]  /*04f0*/  @!P6 BRA `(.L_x_137) ;  /* 0xfffffffc00a0e947 */ /* 0x000fea000383ffff */
[----:B------:R-:W-:Y:S05]  /*0500*/  BSYNC.RECONVERGENT B6 ;  /* 0x0000000000067941 */ /* 0x000fea0003800200 */
.L_x_135:
[----:B------:R0:W5:Y:S02]  /*0510*/  LDG.E R0, desc[UR36][R28.64+0x7cbc] ;  /* 0x007cbc241c007981 */ /* 0x000164000c1e1900 */
.L_x_134:
[----:B------:R-:W-:Y:S05]  /*0520*/  BSYNC.RECONVERGENT B7 ;  /* 0x0000000000077941 */ /* 0x000fea0003800200 */
.L_x_133:
[----:B------:R-:W2:Y:S01]  /*0530*/  LDG.E R9, desc[UR36][R28.64+0x7cc0] ;  /* 0x007cc0241c097981 */ /* 0x000ea2000c1e1900 */
[----:B------:R-:W-:Y:S01]  /*0540*/  BSSY.RECONVERGENT B0, `(.L_x_138) ;  /* 0x000000b000007945 */ /* 0x000fe20003800200 */
[----:B--2---:R-:W-:-:S04]  /*0550*/  IADD3 R3, PT, PT, R22, R9, RZ ;  /* 0x0000000916037210 */ /* 0x004fc80007ffe0ff */
[----:B-----5:R-:W-:-:S13]  /*0560*/  ISETP.GT.AND P0, PT, R3, R0, PT ;  /* 0x000000000300720c */ /* 0x020fda0003f04270 */
[----:B------:R-:W-:Y:S05]  /*0570*/  @P0 BRA `(.L_x_139) ;  /* 0x00000000001c0947 */ /* 0x000fea0003800000 */
.L_x_140:
[----:B-1----:R-:W-:-:S05]  /*0580*/  IMAD.WIDE R4, R3, 0x150, R28 ;  /* 0x0000015003047825 */ /* 0x002fca00078e021c */
[----:B------:R-:W2:Y:S01]  /*0590*/  LDG.E R6, desc[UR36][R4.64+0x14c] ;  /* 0x00014c2404067981 */ /* 0x000ea2000c1e1900 */
[----:B------:R-:W-:-:S05]  /*05a0*/  VIADD R3, R3, 0x20 ;  /* 0x0000002003037836 */ /* 0x000fca0000000000 */
[----:B------:R-:W-:Y:S01]  /*05b0*/  ISETP.GT.AND P0, PT, R3, R0, PT ;  /* 0x000000000300720c */ /* 0x000fe20003f04270 */
[----:B--2---:R-:W-:-:S05]  /*05c0*/  VIADD R7, R6, 0x3 ;  /* 0x0000000306077836 */ /* 0x004fca0000000000 */
[----:B------:R1:W-:Y:S07]  /*05d0*/  STG.E desc[UR36][R4.64+0x14c], R7 ;  /* 0x00014c0704007986 */ /* 0x0003ee000c101924 */
[----:B------:R-:W-:Y:S05]  /*05e0*/  @!P0 BRA `(.L_x_140) ;  /* 0xfffffffc00e48947 */ /* 0x000fea000383ffff */
.L_x_139:
[----:B------:R-:W-:Y:S05]  /*05f0*/  BSYNC.RECONVERGENT B0 ;  /* 0x0000000000007941 */ /* 0x000fea0003800200 */
.L_x_138:
[----:B------:R-:W2:Y:S01]  /*0600*/  LDCU UR4, c[0x0][0x398] ;  /* 0x00007300ff0477ac */ /* 0x000ea20008000800 */
[----:B------:R-:W-:Y:S01]  /*0610*/  IADD3 R3, PT, PT, R9, 0x3, RZ ;  /* 0x0000000309037810 */ /* 0x000fe20007ffe0ff */
[----:B-1----:R-:W-:Y:S01]  /*0620*/  VIADD R5, R0, 0x3 ;  /* 0x0000000300057836 */ /* 0x002fe20000000000 */
[----:B------:R-:W-:-:S03]  /*0630*/  LEA.HI R23, R26, R23, RZ, 0x1b ;  /* 0x000000171a177211 */ /* 0x000fc600078fd8ff */
[----:B------:R1:W-:Y:S04]  /*0640*/  STG.E desc[UR36][R28.64+0x7cc0], R3 ;  /* 0x007cc0031c007986 */ /* 0x0003e8000c101924 */
[----:B------:R1:W-:Y:S01]  /*0650*/  STG.E desc[UR36][R28.64+0x7cbc], R5 ;  /* 0x007cbc051c007986 */ /* 0x0003e2000c101924 */
[----:B--2---:R-:W-:-:S13]  /*0660*/  ISETP.GE.AND P0, PT, R23, UR4, PT ;  /* 0x0000000417007c0c */ /* 0x004fda000bf06270 */
[----:B-1----:R-:W-:Y:S05]  /*0670*/  @!P0 BRA `(.L_x_141) ;  /* 0xfffffffc00108947 */ /* 0x002fea000383ffff */
[----:B------:R-:W-:Y:S05]  /*0680*/  EXIT ;  /* 0x000000000000794d */ /* 0x000fea0003800000 */
.L_x_142:
        /* <DEDUP_REMOVED lines=15> */
.L_x_195:


//--------------------- .text._Z6updateP3ROBP2SQPfS3_PiiiiiiS4_ --------------------------
	.section	.text._Z6updateP3ROBP2SQPfS3_PiiiiiiS4_,"ax",@progbits
	.align	128
        .global         _Z6updateP3ROBP2SQPfS3_PiiiiiiS4_
        .type           _Z6updateP3ROBP2SQPfS3_PiiiiiiS4_,@function
        .size           _Z6updateP3ROBP2SQPfS3_PiiiiiiS4_,(.L_x_196 - _Z6updateP3ROBP2SQPfS3_PiiiiiiS4_)
        .other          _Z6updateP3ROBP2SQPfS3_PiiiiiiS4_,@"STO_CUDA_ENTRY STV_DEFAULT"
_Z6updateP3ROBP2SQPfS3_PiiiiiiS4_:
.text._Z6updateP3ROBP2SQPfS3_PiiiiiiS4_:
[----:B------:R-:W0:Y:S01]  /*0000*/  LDC R1, c[0x0][0x37c] ;  /* 0x0000df00ff017b82 */ /* 0x000e220000000800 */
[----:B------:R-:W1:Y:S01]  /*0010*/  S2R R33, SR_TID.X ;  /* 0x0000000000217919 */ /* 0x000e620000002100 */
[----:B------:R-:W2:Y:S06]  /*0020*/  LDCU UR5, c[0x0][0x2fc] ;  /* 0x00005f80ff0577ac */ /* 0x000eac0008000800 */
[----:B------:R-:W1:Y:S01]  /*0030*/  S2UR UR6, SR_CTAID.X ;  /* 0x00000000000679c3 */ /* 0x000e620000002500 */
[----:B0-----:R-:W-:-:S07]  /*0040*/  VIADD R1, R1, 0xffffffe8 ;  /* 0xffffffe801017836 */ /* 0x001fce0000000000 */
[----:B------:R-:W-:Y:S08]  /*0050*/  BAR.SYNC.DEFER_BLOCKING 0x0 ;  /* 0x0000000000007b1d */ /* 0x000ff00000010000 */
[----:B------:R-:W1:Y:S01]  /*0060*/  LDC R30, c[0x0][0x360] ;  /* 0x0000d800ff1e7b82 */ /* 0x000e620000000800 */
[----:B------:R-:W0:Y:S01]  /*0070*/  LDCU UR7, c[0x0][0x3a8] ;  /* 0x00007500ff0777ac */ /* 0x000e220008000800 */
[----:B------:R-:W3:Y:S02]  /*0080*/  LDCU UR4, c[0x0][0x2f8] ;  /* 0x00005f00ff0477ac */ /* 0x000ee40008000800 */
[----:B---3--:R-:W-:Y:S01]  /*0090*/  IADD3 R27, P1, PT, R1, UR4, RZ ;  /* 0x00000004011b7c10 */ /* 0x008fe2000ff3e0ff */
[----:B-1----:R-:W-:-:S04]  /*00a0*/  IMAD R33, R30, UR6, R33 ;  /* 0x000000061e217c24 */ /* 0x002fc8000f8e0221 */
[----:B--2---:R-:W-:Y:S01]  /*00b0*/  IMAD.X R26, RZ, RZ, UR5, P1 ;  /* 0x00000005ff1a7e24 */ /* 0x004fe200088e06ff */
[----:B0-----:R-:W-:-:S13]  /*00c0*/  ISETP.GE.AND P0, PT, R33, UR7, PT ;  /* 0x0000000721007c0c */ /* 0x001fda000bf06270 */
[----:B------:R-:W-:Y:S05]  /*00d0*/  @P0 BRA `(.L_x_143) ;  /* 0x0000003c00c40947 */ /* 0x000fea0003800000 */
[----:B------:R-:W0:Y:S01]  /*00e0*/  LDC.64 R18, c[0x0][0x358] ;  /* 0x0000d600ff127b82 */ /* 0x000e220000000a00 */
[----:B------:R-:W1:Y:S02]  /*00f0*/  LDCU UR4, c[0x0][0x370] ;  /* 0x00006e00ff0477ac */ /* 0x000e640008000800 */
[----:B-1----:R-:W-:-:S07]  /*0100*/  IMAD R30, R30, UR4, RZ ;  /* 0x000000041e1e7c24 */ /* 0x002fce000f8e02ff */
.L_x_182:
[----:B-12-4-:R-:W1:Y:S01]  /*0110*/  LDC.64 R16, c[0x0][0x380] ;  /* 0x0000e000ff107b82 */ /* 0x016e620000000a00 */
[----:B0-----:R-:W-:Y:S02]  /*0120*/  R2UR UR4, R18 ;  /* 0x00000000120472ca */ /* 0x001fe400000e0000 */
[----:B------:R-:W-:-:S05]  /*0130*/  R2UR UR5, R19 ;  /* 0x00000000130572ca */ /* 0x000fca00000e0000 */
[----:B------:R-:W0:Y:S01]  /*0140*/  LDC.64 R4, c[0x0][0x398] ;  /* 0x0000e600ff047b82 */ /* 0x000e220000000a00 */
[----:B-1----:R-:W-:-:S07]  /*0150*/  IMAD.WIDE R16, R33, 0x7cf0, R16 ;  /* 0x00007cf021107825 */ /* 0x002fce00078e0210 */
[----:B------:R-:W2:Y:S01]  /*0160*/  LDG.E R0, desc[UR4][R16.64+0x7cb8] ;  /* 0x007cb80410007981 */ /* 0x000ea2000c1e1900 */
[----:B------:R-:W1:Y:S01]  /*0170*/  LDCU UR4, c[0x0][0x3ac] ;  /* 0x00007580ff0477ac */ /* 0x000e620008000800 */
[C---:B------:R-:W-:Y:S02]  /*0180*/  R2UR UR6, R18.reuse ;  /* 0x00000000120672ca */ /* 0x040fe400000e0000 */
[----:B------:R-:W-:Y:S01]  /*0190*/  R2UR UR7, R19 ;  /* 0x00000000130772ca */ /* 0x000fe200000e0000 */
[----:B-1----:R-:W-:Y:S01]  /*01a0*/  IMAD R3, R33, UR4, RZ ;  /* 0x0000000421037c24 */ /* 0x002fe2000f8e02ff */
[----:B------:R-:W-:-:S03]  /*01b0*/  R2UR UR4, R18 ;  /* 0x00000000120472ca */ /* 0x000fc600000e0000 */
[----:B0-----:R-:W-:-:S08]  /*01c0*/  IMAD.WIDE R4, R3, 0x4, R4 ;  /* 0x0000000403047825 */ /* 0x001fd000078e0204 */
[----:B---3--:R-:W3:Y:S04]  /*01d0*/  LDG.E R2, desc[UR6][R4.64] ;  /* 0x0000000604027981 */ /* 0x008ee8000c1e1900 */
[----:B------:R-:W4:Y:S01]  /*01e0*/  LDG.E R6, desc[UR4][R4.64+0x8] ;  /* 0x0000080404067981 */ /* 0x000f22000c1e1900 */
[----:B------:R-:W-:Y:S01]  /*01f0*/  IMAD.MOV.U32 R9, RZ, RZ, 0x3f000000 ;  /* 0x3f000000ff097424 */ /* 0x000fe200078e00ff */
[----:B------:R-:W-:Y:S02]  /*0200*/  BSSY.RECONVERGENT B0, `(.L_x_144) ;  /* 0x000001c000007945 */ /* 0x000fe40003800200 */
[----:B------:R0:W5:Y:S01]  /*0210*/  LDG.E R10, desc[UR4][R16.64+0x7cc0] ;  /* 0x007cc004100a7981 */ /* 0x000162000c1e1900 */
[C---:B--2---:R-:W-:Y:S01]  /*0220*/  ISETP.NE.AND P0, PT, R0.reuse, RZ, PT ;  /* 0x000000ff0000720c */ /* 0x044fe20003f05270 */
[----:B------:R-:W-:-:S05]  /*0230*/  VIADD R0, R0, 0xffffffff ;  /* 0xffffffff00007836 */ /* 0x000fca0000000000 */
[----:B------:R-:W-:Y:S02]  /*0240*/  SEL R35, R0, 0x5e, P0 ;  /* 0x0000005e00237807 */ /* 0x000fe40000000000 */
[----:B------:R-:W2:Y:S03]  /*0250*/  LDG.E R0, desc[UR4][R4.64+0x4] ;  /* 0x0000040404007981 */ /* 0x000ea6000c1e1900 */
[----:B------:R-:W-:-:S05]  /*0260*/  IMAD.WIDE R34, R35, 0x150, R16 ;  /* 0x0000015023227825 */ /* 0x000fca00078e0210 */
[----:B------:R-:W2:Y:S01]  /*0270*/  LDG.E R8, desc[UR6][R34.64+0x10] ;  /* 0x0000100622087981 */ /* 0x000ea2000c1e1900 */
[C---:B---3--:R-:W-:Y:S02]  /*0280*/  LOP3.LUT R3, R9.reuse, 0x80000000, R2, 0xb8, !PT ;  /* 0x8000000009037812 */ /* 0x048fe400078eb802 */
[----:B----4-:R-:W-:-:S03]  /*0290*/  LOP3.LUT R7, R9, 0x80000000, R6, 0xb8, !PT ;  /* 0x8000000009077812 */ /* 0x010fc600078eb806 */
[----:B------:R-:W-:Y:S02]  /*02a0*/  FADD.RZ R32, R2, R3 ;  /* 0x0000000302207221 */ /* 0x000fe4000000c000 */
[----:B------:R-:W1:Y:S01]  /*02b0*/  LDC.64 R2, c[0x0][0x390] ;  /* 0x0000e400ff027b82 */ /* 0x000e620000000a00 */
[----:B------:R-:W-:-:S03]  /*02c0*/  FADD.RZ R6, R6, R7 ;  /* 0x0000000706067221 */ /* 0x000fc6000000c000 */
[----:B------:R-:W3:Y:S08]  /*02d0*/  F2I.TRUNC.NTZ R32, R32 ;  /* 0x0000002000207305 */ /* 0x000ef0000020f100 */
[----:B------:R-:W4:Y:S01]  /*02e0*/  F2I.TRUNC.NTZ R6, R6 ;  /* 0x0000000600067305 */ /* 0x000f22000020f100 */
[----:B------:R-:W-:Y:S02]  /*02f0*/  PLOP3.LUT P0, PT, PT, PT, PT, 0x8, 0x80 ;  /* 0x000000000080781c */ /* 0x000fe40003f0e170 */
[----:B--2---:R-:W-:-:S02]  /*0300*/  FSETP.NEU.AND P1, PT, R8, RZ, PT ;  /* 0x000000ff0800720b */ /* 0x004fc40003f2d000 */
[----:B------:R-:W-:-:S11]  /*0310*/  LOP3.LUT R5, R9, 0x80000000, R0, 0xb8, !PT ;  /* 0x8000000009057812 */ /* 0x000fd600078eb800 */
[----:B01-34-:R-:W-:Y:S05]  /*0320*/  @P1 BRA `(.L_x_145) ;  /* 0x0000000000241947 */ /* 0x01bfea0003800000 */
[----:B------:R-:W-:Y:S02]  /*0330*/  R2UR UR4, R18 ;  /* 0x00000000120472ca */ /* 0x000fe400000e0000 */
[----:B------:R-:W-:-:S13]  /*0340*/  R2UR UR5, R19 ;  /* 0x00000000130572ca */ /* 0x000fda00000e0000 */
[----:B------:R-:W2:Y:S02]  /*0350*/  LDG.E R4, desc[UR4][R34.64+0x34] ;  /* 0x0000340422047981 */ /* 0x000ea4000c1e1900 */
[----:B--2---:R-:W-:-:S13]  /*0360*/  FSETP.NEU.AND P1, PT, R4, RZ, PT ;  /* 0x000000ff0400720b */ /* 0x004fda0003f2d000 */
[----:B------:R-:W-:Y:S05]  /*0370*/  @P1 BRA `(.L_x_145) ;  /* 0x0000000000101947 */ /* 0x000fea0003800000 */
[----:B------:R-:W-:Y:S02]  /*0380*/  R2UR UR4, R18 ;  /* 0x00000000120472ca */ /* 0x000fe400000e0000 */
[----:B------:R-:W-:-:S13]  /*0390*/  R2UR UR5, R19 ;  /* 0x00000000130572ca */ /* 0x000fda00000e0000 */
[----:B------:R-:W2:Y:S02]  /*03a0*/  LDG.E R4, desc[UR4][R34.64+0x38] ;  /* 0x0000380422047981 */ /* 0x000ea4000c1e1900 */
[----:B--2---:R-:W-:-:S13]  /*03b0*/  FSETP.EQ.AND P0, PT, R4, RZ, PT ;  /* 0x000000ff0400720b */ /* 0x004fda0003f02000 */
.L_x_145:
[----:B------:R-:W-:Y:S05]  /*03c0*/  BSYNC.RECONVERGENT B0 ;  /* 0x0000000000007941 */ /* 0x000fea0003800200 */
.L_x_144:
[----:B------:R-:W-:Y:S01]  /*03d0*/  MOV R29, 0x0 ;  /* 0x00000000001d7802 */ /* 0x000fe20000000f00 */
[----:B------:R-:W-:Y:S01]  /*03e0*/  FADD.RZ R0, R0, R5 ;  /* 0x0000000500007221 */ /* 0x000fe2000000c000 */
[----:B-----5:R0:W-:Y:S01]  /*03f0*/  STL [R1], R10 ;  /* 0x0000000a01007387 */ /* 0x0201e20000100800 */
[----:B------:R-:W1:Y:S01]  /*0400*/  LDCU.64 UR4, c[0x4][0x60] ;  /* 0x01000c00ff0477ac */ /* 0x000e620008000a00 */
[----:B------:R0:W2:Y:S01]  /*0410*/  LDC.64 R8, c[0x4][R29] ;  /* 0x010000001d087b82 */ /* 0x0000a20000000a00 */
[----:B------:R-:W-:Y:S01]  /*0420*/  IMAD R22, R10, 0x32, RZ ;  /* 0x000000320a167824 */ /* 0x000fe200078e02ff */
[----:B------:R-:W-:Y:S01]  /*0430*/  SHF.R.S32.HI R28, RZ, 0x1f, R33 ;  /* 0x0000001fff1c7819 */ /* 0x000fe20000011421 */
[----:B------:R-:W3:Y:S01]  /*0440*/  F2I.TRUNC.NTZ R0, R0 ;  /* 0x0000000000007305 */ /* 0x000ee2000020f100 */
[----:B------:R-:W-:Y:S01]  /*0450*/  VIMNMX R31, PT, PT, RZ, R32, !PT ;  /* 0x00000020ff1f7248 */ /* 0x000fe20007fe0100 */
[----:B------:R-:W-:Y:S01]  /*0460*/  IMAD.WIDE R22, R22, 0x4, R2 ;  /* 0x0000000416167825 */ /* 0x000fe200078e0202 */
[----:B------:R-:W-:-:S03]  /*0470*/  VIMNMX R2, PT, PT, R6, 0xa, !PT ;  /* 0x0000000a06027848 */ /* 0x000fc60007fe0100 */
[----:B------:R-:W-:Y:S01]  /*0480*/  IMAD.MOV.U32 R6, RZ, RZ, R27 ;  /* 0x000000ffff067224 */ /* 0x000fe200078e001b */
[----:B------:R-:W-:Y:S01]  /*0490*/  SEL R2, R2, RZ, !P0 ;  /* 0x000000ff02027207 */ /* 0x000fe20004000000 */
[----:B------:R-:W-:Y:S02]  /*04a0*/  IMAD.MOV.U32 R7, RZ, RZ, R26 ;  /* 0x000000ffff077224 */ /* 0x000fe400078e001a */
[----:B-1----:R-:W-:Y:S01]  /*04b0*/  IMAD.U32 R4, RZ, RZ, UR4 ;  /* 0x00000004ff047e24 */ /* 0x002fe2000f8e00ff */
[----:B---3--:R-:W-:Y:S01]  /*04c0*/  VIMNMX R25, PT, PT, R0, 0x6, !PT ;  /* 0x0000000600197848 */ /* 0x008fe20007fe0100 */
[----:B0-----:R-:W-:-:S07]  /*04d0*/  IMAD.U32 R5, RZ, RZ, UR5 ;  /* 0x00000005ff057e24 */ /* 0x001fce000f8e00ff */
[----:B------:R-:W-:-:S07]  /*04e0*/  LEPC R20, `(.L_x_146) ;  /* 0x000000001014794e */ /* 0x000fce0000000000 */
[----:B--2---:R-:W-:Y:S05]  /*04f0*/  CALL.ABS.NOINC R8 ;  /* 0x0000000008007343 */ /* 0x004fea0003c00000 */
.L_x_146:
[C---:B------:R-:W-:Y:S01]  /*0500*/  R2UR UR4, R18.reuse ;  /* 0x00000000120472ca */ /* 0x040fe200000e0000 */
[----:B------:R-:W-:Y:S01]  /*0510*/  IMAD.MOV R24, RZ, RZ, -R31 ;  /* 0x000000ffff187224 */ /* 0x000fe200078e0a1f */
[C---:B------:R-:W-:Y:S02]  /*0520*/  R2UR UR5, R19.reuse ;  /* 0x00000000130572ca */ /* 0x040fe400000e0000 */
[C---:B------:R-:W-:Y:S02]  /*0530*/  R2UR UR6, R18.reuse ;  /* 0x00000000120672ca */ /* 0x040fe400000e0000 */
[C---:B------:R-:W-:Y:S02]  /*0540*/  R2UR UR7, R19.reuse ;  /* 0x00000000130772ca */ /* 0x040fe400000e0000 */
[----:B------:R-:W-:Y:S02]  /*0550*/  R2UR UR8, R18 ;  /* 0x00000000120872ca */ /* 0x000fe400000e0000 */
[----:B------:R-:W-:-:S02]  /*0560*/  R2UR UR9, R19 ;  /* 0x00000000130972ca */ /* 0x000fc400000e0000 */
[C---:B------:R-:W-:Y:S02]  /*0570*/  R2UR UR10, R18.reuse ;  /* 0x00000000120a72ca */ /* 0x040fe400000e0000 */
[C---:B------:R-:W-:Y:S02]  /*0580*/  R2UR UR11, R19.reuse ;  /* 0x00000000130b72ca */ /* 0x040fe400000e0000 */
[C---:B------:R-:W-:Y:S02]  /*0590*/  R2UR UR12, R18.reuse ;  /* 0x00000000120c72ca */ /* 0x040fe400000e0000 */
[C---:B------:R-:W-:Y:S02]  /*05a0*/  R2UR UR13, R19.reuse ;  /* 0x00000000130d72ca */ /* 0x040fe400000e0000 */
[----:B------:R-:W-:Y:S02]  /*05b0*/  R2UR UR14, R18 ;  /* 0x00000000120e72ca */ /* 0x000fe400000e0000 */
[----:B------:R-:W-:-:S02]  /*05c0*/  R2UR UR15, R19 ;  /* 0x00000000130f72ca */ /* 0x000fc400000e0000 */
[----:B------:R-:W-:Y:S02]  /*05d0*/  R2UR UR16, R18 ;  /* 0x00000000121072ca */ /* 0x000fe400000e0000 */
[----:B------:R-:W-:Y:S02]  /*05e0*/  R2UR UR17, R19 ;  /* 0x00000000131172ca */ /* 0x000fe400000e0000 */
[----:B------:R-:W-:Y:S02]  /*05f0*/  I2FP.F32.U32 R7, R25 ;  /* 0x0000001900077245 */ /* 0x000fe40000201000 */
[----:B------:R-:W-:Y:S02]  /*0600*/  I2FP.F32.U32 R11, R2 ;  /* 0x00000002000b7245 */ /* 0x000fe40000201000 */
[----:B------:R-:W-:Y:S01]  /*0610*/  I2FP.F32.S32 R6, R24 ;  /* 0x0000001800067245 */ /* 0x000fe20000201400 */
[----:B------:R-:W-:Y:S04]  /*0620*/  STG.E desc[UR6][R22.64+0xcc], R7 ;  /* 0x0000cc0716007986 */ /* 0x000fe8000c101906 */
[----:B------:R-:W-:Y:S04]  /*0630*/  STG.E desc[UR8][R22.64+0xd0], R11 ;  /* 0x0000d00b16007986 */ /* 0x000fe8000c101908 */
[----:B------:R-:W-:Y:S01]  /*0640*/  STG.E desc[UR4][R22.64+0xc8], R6 ;  /* 0x0000c80616007986 */ /* 0x000fe2000c101904 */
[----:B------:R0:W1:Y:S01]  /*0650*/  LDC.64 R8, c[0x4][R29] ;  /* 0x010000001d087b82 */ /* 0x0000620000000a00 */
[----:B------:R-:W2:Y:S02]  /*0660*/  LDCU.64 UR4, c[0x4][0x68] ;  /* 0x01000d00ff0477ac */ /* 0x000ea40008000a00 */
[----:B------:R3:W-:Y:S04]  /*0670*/  STG.E.64 desc[UR10][R34.64], R6 ;  /* 0x0000000622007986 */ /* 0x0007e8000c101b0a */
[----:B------:R0:W-:Y:S04]  /*0680*/  STG.E desc[UR12][R34.64+0x8], R11 ;  /* 0x0000080b22007986 */ /* 0x0001e8000c10190c */
[----:B------:R-:W4:Y:S04]  /*0690*/  LDG.E.64 R12, desc[UR16][R16.64+0x7cd8] ;  /* 0x007cd810100c7981 */ /* 0x000f28000c1e1b00 */
[----:B------:R-:W5:Y:S01]  /*06a0*/  LDG.E R3, desc[UR14][R16.64+0x7cc8] ;  /* 0x007cc80e10037981 */ /* 0x000f62000c1e1900 */
[----:B---3--:R-:W-:-:S03]  /*06b0*/  IMAD.MOV.U32 R6, RZ, RZ, R27 ;  /* 0x000000ffff067224 */ /* 0x008fc600078e001b */
[----:B------:R0:W-:Y:S01]  /*06c0*/  STL.64 [R1], R24 ;  /* 0x0000001801007387 */ /* 0x0001e20000100a00 */
[----:B--2---:R-:W-:Y:S02]  /*06d0*/  IMAD.U32 R4, RZ, RZ, UR4 ;  /* 0x00000004ff047e24 */ /* 0x004fe4000f8e00ff */
[----:B------:R-:W-:Y:S02]  /*06e0*/  IMAD.U32 R5, RZ, RZ, UR5 ;  /* 0x00000005ff057e24 */ /* 0x000fe4000f8e00ff */
[----:B------:R-:W-:Y:S01]  /*06f0*/  IMAD.MOV.U32 R7, RZ, RZ, R26 ;  /* 0x000000ffff077224 */ /* 0x000fe200078e001a */
[----:B----4-:R0:W-:Y:S04]  /*0700*/  STL.64 [R1+0x10], R12 ;  /* 0x0000100c01007387 */ /* 0x0101e80000100a00 */
[----:B-1---5:R0:W-:Y:S02]  /*0710*/  STL.64 [R1+0x8], R2 ;  /* 0x0000080201007387 */ /* 0x0221e40000100a00 */
[----:B------:R-:W-:-:S07]  /*0720*/  LEPC R20, `(.L_x_147) ;  /* 0x000000001014794e */ /* 0x000fce0000000000 */
[----:B0-----:R-:W-:Y:S05]  /*0730*/  CALL.ABS.NOINC R8 ;  /* 0x0000000008007343 */ /* 0x001fea0003c00000 */
.L_x_147:
[C---:B------:R-:W-:Y:S02]  /*0740*/  R2UR UR4, R18.reuse ;  /* 0x00000000120472ca */ /* 0x040fe400000e0000 */
[C---:B------:R-:W-:Y:S02]  /*0750*/  R2UR UR5, R19.reuse ;  /* 0x00000000130572ca */ /* 0x040fe400000e0000 */
[C---:B------:R-:W-:Y:S02]  /*0760*/  R2UR UR6, R18.reuse ;  /* 0x00000000120672ca */ /* 0x040fe400000e0000 */
[C---:B------:R-:W-:Y:S02]  /*0770*/  R2UR UR7, R19.reuse ;  /* 0x00000000130772ca */ /* 0x040fe400000e0000 */
[----:B------:R-:W-:Y:S02]  /*0780*/  R2UR UR8, R18 ;  /* 0x00000000120872ca */ /* 0x000fe400000e0000 */
[----:B------:R-:W-:-:S05]  /*0790*/  R2UR UR9, R19 ;  /* 0x00000000130972ca */ /* 0x000fca00000e0000 */
[----:B------:R-:W2:Y:S01]  /*07a0*/  LDG.E R0, desc[UR4][R22.64+0xc8] ;  /* 0x0000c80416007981 */ /* 0x000ea2000c1e1900 */
[----:B------:R0:W1:Y:S01]  /*07b0*/  LDC.64 R8, c[0x4][R29] ;  /* 0x010000001d087b82 */ /* 0x0000620000000a00 */
[----:B------:R-:W3:Y:S02]  /*07c0*/  LDCU.64 UR4, c[0x4][0x70] ;  /* 0x01000e00ff0477ac */ /* 0x000ee40008000a00 */
[----:B------:R-:W4:Y:S04]  /*07d0*/  LDG.E R3, desc[UR6][R22.64+0xcc] ;  /* 0x0000cc0616037981 */ /* 0x000f28000c1e1900 */
[----:B------:R-:W5:Y:S01]  /*07e0*/  LDG.E R14, desc[UR8][R22.64+0xd0] ;  /* 0x0000d008160e7981 */ /* 0x000f62000c1e1900 */
[----:B------:R-:W-:Y:S02]  /*07f0*/  IMAD.MOV.U32 R6, RZ, RZ, R27 ;  /* 0x000000ffff067224 */ /* 0x000fe400078e001b */
[----:B------:R-:W-:-:S02]  /*0800*/  IMAD.MOV.U32 R7, RZ, RZ, R26 ;  /* 0x000000ffff077224 */ /* 0x000fc400078e001a */
[----:B---3--:R-:W-:Y:S02]  /*0810*/  IMAD.U32 R4, RZ, RZ, UR4 ;  /* 0x00000004ff047e24 */ /* 0x008fe4000f8e00ff */
[----:B------:R-:W-:Y:S01]  /*0820*/  IMAD.U32 R5, RZ, RZ, UR5 ;  /* 0x00000005ff057e24 */ /* 0x000fe2000f8e00ff */
[----:B--2---:R-:W2:Y:S08]  /*0830*/  F2F.F64.F32 R10, R0 ;  /* 0x00000000000a7310 */ /* 0x004eb00000201800 */
[----:B----4-:R-:W3:Y:S01]  /*0840*/  F2F.F64.F32 R12, R3 ;  /* 0x00000003000c7310 */ /* 0x010ee20000201800 */
[----:B--2---:R0:W-:Y:S07]  /*0850*/  STL.64 [R1], R10 ;  /* 0x0000000a01007387 */ /* 0x0041ee0000100a00 */
[----:B-----5:R-:W2:Y:S01]  /*0860*/  F2F.F64.F32 R14, R14 ;  /* 0x0000000e000e7310 */ /* 0x020ea20000201800 */
[----:B---3--:R0:W-:Y:S04]  /*0870*/  STL.64 [R1+0x8], R12 ;  /* 0x0000080c01007387 */ /* 0x0081e80000100a00 */
[----:B-12---:R0:W-:Y:S02]  /*0880*/  STL.64 [R1+0x10], R14 ;  /* 0x0000100e01007387 */ /* 0x0061e40000100a00 */
[----:B------:R-:W-:-:S07]  /*0890*/  LEPC R20, `(.L_x_148) ;  /* 0x000000001014794e */ /* 0x000fce0000000000 */
[----:B0-----:R-:W-:Y:S05]  /*08a0*/  CALL.ABS.NOINC R8 ;  /* 0x0000000008007343 */ /* 0x001fea0003c00000 */
.L_x_148:
[----:B------:R-:W-:Y:S02]  /*08b0*/  R2UR UR4, R18 ;  /* 0x00000000120472ca */ /* 0x000fe400000e0000 */
[----:B------:R-:W-:-:S13]  /*08c0*/  R2UR UR5, R19 ;  /* 0x00000000130572ca */ /* 0x000fda00000e0000 */
[----:B------:R-:W2:Y:S01]  /*08d0*/  LDG.E.64 R4, desc[UR4][R16.64+0x7cd8] ;  /* 0x007cd80410047981 */ /* 0x000ea2000c1e1b00 */
[----:B------:R-:W-:Y:S01]  /*08e0*/  IMAD.IADD R3, R31, 0x1, R2 ;  /* 0x000000011f037824 */ /* 0x000fe200078e0202 */
[C---:B------:R-:W-:Y:S01]  /*08f0*/  R2UR UR6, R18.reuse ;  /* 0x00000000120672ca */ /* 0x040fe200000e0000 */
[----:B------:R-:W-:Y:S01]  /*0900*/  BSSY.RECONVERGENT B9, `(.L_x_149) ;  /* 0x000036a000097945 */ /* 0x000fe20003800200 */
[C---:B------:R-:W-:Y:S02]  /*0910*/  R2UR UR7, R19.reuse ;  /* 0x00000000130772ca */ /* 0x040fe400000e0000 */
[----:B------:R-:W-:Y:S02]  /*0920*/  R2UR UR8, R18 ;  /* 0x00000000120872ca */ /* 0x000fe400000e0000 */
[----:B------:R-:W-:Y:S02]  /*0930*/  R2UR UR9, R19 ;  /* 0x00000000130972ca */ /* 0x000fe400000e0000 */
[----:B--2---:R-:W-:-:S02]  /*0940*/  IADD3 R6, P1, P2, R4, R31, R25 ;  /* 0x0000001f04067210 */ /* 0x004fc40007a3e019 */
[----:B------:R-:W0:Y:S01]  /*0950*/  LDC.64 R24, c[0x0][0x3a0] ;  /* 0x0000e800ff187b82 */ /* 0x000e220000000a00 */
[----:B------:R-:W-:Y:S02]  /*0960*/  IADD3 R2, P0, PT, R4, R3, RZ ;  /* 0x0000000304027210 */ /* 0x000fe40007f1e0ff */
[----:B------:R-:W-:Y:S02]  /*0970*/  IADD3 R6, P3, PT, R6, 0x1, RZ ;  /* 0x0000000106067810 */ /* 0x000fe40007f7e0ff */
[----:B------:R-:W-:Y:S01]  /*0980*/  IADD3.X R0, PT, PT, R5, RZ, RZ, P1, P2 ;  /* 0x000000ff05007210 */ /* 0x000fe20000fe44ff */
[----:B------:R-:W-:Y:S01]  /*0990*/  IMAD.X R3, RZ, RZ, R5, P0 ;  /* 0x000000ffff037224 */ /* 0x000fe200000e0605 */
[----:B------:R-:W-:-:S03]  /*09a0*/  ISETP.GE.AND P0, PT, R32, 0x1, PT ;  /* 0x000000012000780c */ /* 0x000fc60003f06270 */
[----:B------:R-:W-:Y:S01]  /*09b0*/  IMAD.X R7, RZ, RZ, R0, P3 ;  /* 0x000000ffff077224 */ /* 0x000fe200018e0600 */
[----:B------:R1:W-:Y:S04]  /*09c0*/  STG.E.64 desc[UR4][R34.64+0xd8], R2 ;  /* 0x0000d80222007986 */ /* 0x0003e8000c101b04 */
[----:B------:R1:W-:Y:S04]  /*09d0*/  STG.E.64 desc[UR6][R34.64+0xd0], R6 ;  /* 0x0000d00622007986 */ /* 0x0003e8000c101b06 */
[----:B------:R1:W-:Y:S01]  /*09e0*/  STG.E.64 desc[UR8][R16.64+0x7ce8], R4 ;  /* 0x007ce80410007986 */ /* 0x0003e2000c101b08 */
[----:B0-----:R-:W-:Y:S01]  /*09f0*/  IMAD.WIDE R24, R33, 0x4, R24 ;  /* 0x0000000421187825 */ /* 0x001fe200078e0218 */
[----:B-1----:R-:W-:Y:S06]  /*0a00*/  @!P0 BRA `(.L_x_150) ;  /* 0x0000000000288947 */ /* 0x002fec0003800000 */
[C---:B------:R-:W-:Y:S01]  /*0a10*/  R2UR UR4, R18.reuse ;  /* 0x00000000120472ca */ /* 0x040fe200000e0000 */
[----:B------:R-:W-:Y:S01]  /*0a20*/  IMAD.MOV.U32 R3, RZ, RZ, 0x1 ;  /* 0x00000001ff037424 */ /* 0x000fe200078e00ff */
[C---:B------:R-:W-:Y:S02]  /*0a30*/  R2UR UR5, R19.reuse ;  /* 0x00000000130572ca */ /* 0x040fe400000e0000 */
[----:B------:R-:W-:Y:S02]  /*0a40*/  R2UR UR6, R18 ;  /* 0x00000000120672ca */ /* 0x000fe400000e0000 */
[----:B------:R-:W-:-:S09]  /*0a50*/  R2UR UR7, R19 ;  /* 0x00000000130772ca */ /* 0x000fd200000e0000 */
[----:B------:R0:W-:Y:S04]  /*0a60*/  STG.E desc[UR4][R24.64], R3 ;  /* 0x0000000318007986 */ /* 0x0001e8000c101904 */
[----:B------:R-:W2:Y:S02]  /*0a70*/  LDG.E.64 R22, desc[UR6][R16.64+0x7cd8] ;  /* 0x007cd80610167981 */ /* 0x000ea4000c1e1b00 */
[----:B--2---:R-:W-:-:S05]  /*0a80*/  IADD3 R31, P1, PT, R31, R22, RZ ;  /* 0x000000161f1f7210 */ /* 0x004fca0007f3e0ff */
[----:B------:R-:W-:Y:S01]  /*0a90*/  IMAD.X R2, RZ, RZ, R23, P1 ;  /* 0x000000ffff027224 */ /* 0x000fe200008e0617 */
[----:B0-----:R-:W-:Y:S07]  /*0aa0*/  BRA `(.L_x_151) ;  /* 0x00000000005c7947 */ /* 0x001fee0003800000 */
.L_x_150:
[C---:B------:R-:W-:Y:S02]  /*0ab0*/  R2UR UR6, R18.reuse ;  /* 0x00000000120672ca */ /* 0x040fe400000e0000 */
[C---:B------:R-:W-:Y:S02]  /*0ac0*/  R2UR UR7, R19.reuse ;  /* 0x00000000130772ca */ /* 0x040fe400000e0000 */
[----:B------:R-:W-:Y:S02]  /*0ad0*/  R2UR UR4, R18 ;  /* 0x00000000120472ca */ /* 0x000fe400000e0000 */
[----:B------:R-:W-:-:S09]  /*0ae0*/  R2UR UR5, R19 ;  /* 0x00000000130572ca */ /* 0x000fd200000e0000 */
[----:B------:R-:W2:Y:S04]  /*0af0*/  LDG.E R2, desc[UR6][R16.64+0x7cb8] ;  /* 0x007cb80610027981 */ /* 0x000ea8000c1e1900 */
[----:B------:R-:W3:Y:S01]  /*0b00*/  LDG.E R0, desc[UR4][R16.64+0x7cb4] ;  /* 0x007cb40410007981 */ /* 0x000ee2000c1e1900 */
[C---:B--2---:R-:W-:Y:S01]  /*0b10*/  ISETP.NE.AND P1, PT, R2.reuse, 0x5e, PT ;  /* 0x0000005e0200780c */ /* 0x044fe20003f25270 */
[----:B------:R-:W-:-:S05]  /*0b20*/  VIADD R2, R2, 0x1 ;  /* 0x0000000102027836 */ /* 0x000fca0000000000 */
[----:B------:R-:W-:-:S04]  /*0b30*/  SEL R3, R2, RZ, P1 ;  /* 0x000000ff02037207 */ /* 0x000fc80000800000 */
[----:B---3--:R-:W-:-:S13]  /*0b40*/  ISETP.NE.AND P1, PT, R0, R3, PT ;  /* 0x000000030000720c */ /* 0x008fda0003f25270 */
[----:B------:R-:W-:Y:S02]  /*0b50*/  @P1 R2UR UR4, R18 ;  /* 0x00000000120412ca */ /* 0x000fe400000e0000 */
[----:B------:R-:W-:-:S13]  /*0b60*/  @P1 R2UR UR5, R19 ;  /* 0x00000000130512ca */ /* 0x000fda00000e0000 */
[----:B------:R0:W-:Y:S01]  /*0b70*/  @P1 STG.E desc[UR4][R24.64], RZ ;  /* 0x000000ff18001986 */ /* 0x0001e2000c101904 */
[----:B------:R-:W-:Y:S05]  /*0b80*/  @P1 BRA `(.L_x_152) ;  /* 0x0000003400041947 */ /* 0x000fea0003800000 */
[C---:B------:R-:W-:Y:S01]  /*0b90*/  R2UR UR4, R18.reuse ;  /* 0x00000000120472ca */ /* 0x040fe200000e0000 */
[----:B------:R-:W-:Y:S01]  /*0ba0*/  IMAD.MOV.U32 R3, RZ, RZ, 0x1 ;  /* 0x00000001ff037424 */ /* 0x000fe200078e00ff */
[C---:B------:R-:W-:Y:S02]  /*0bb0*/  R2UR UR5, R19.reuse ;  /* 0x00000000130572ca */ /* 0x040fe400000e0000 */
[----:B------:R-:W-:Y:S02]  /*0bc0*/  R2UR UR6, R18 ;  /* 0x00000000120672ca */ /* 0x000fe400000e0000 */
[----:B------:R-:W-:-:S09]  /*0bd0*/  R2UR UR7, R19 ;  /* 0x00000000130772ca */ /* 0x000fd200000e0000 */
[----:B------:R1:W-:Y:S04]  /*0be0*/  STG.E desc[UR4][R24.64], R3 ;  /* 0x0000000318007986 */ /* 0x0003e8000c101904 */
[----:B------:R1:W5:Y:S01]  /*0bf0*/  LDG.E.64 R22, desc[UR6][R16.64+0x7cd8] ;  /* 0x007cd80610167981 */ /* 0x000362000c1e1b00 */
[----:B------:R-:W-:Y:S02]  /*0c00*/  IMAD.MOV.U32 R31, RZ, RZ, RZ ;  /* 0x000000ffff1f7224 */ /* 0x000fe400078e00ff */
[----:B------:R-:W-:-:S07]  /*0c10*/  IMAD.MOV.U32 R2, RZ, RZ, RZ ;  /* 0x000000ffff027224 */ /* 0x000fce00078e00ff */
.L_x_151:
[----:B------:R-:W-:Y:S05]  /*0c20*/  @!P0 BRA `(.L_x_153) ;  /* 0x0000002c00f88947 */ /* 0x000fea0003800000 */
[----:B------:R-:W-:Y:S02]  /*0c30*/  R2UR UR4, R18 ;  /* 0x00000000120472ca */ /* 0x000fe400000e0000 */
[----:B------:R-:W-:-:S13]  /*0c40*/  R2UR UR5, R19 ;  /* 0x00000000130572ca */ /* 0x000fda00000e0000 */
[----:B-1----:R-:W2:Y:S02]  /*0c50*/  LDG.E R3, desc[UR4][R16.64+0x7cb4] ;  /* 0x007cb40410037981 */ /* 0x002ea4000c1e1900 */
[----:B--2---:R-:W-:-:S06]  /*0c60*/  IMAD.WIDE R4, R3, 0x150, R16 ;  /* 0x0000015003047825 */ /* 0x004fcc00078e0210 */
[----:B------:R-:W2:Y:S01]  /*0c70*/  LDG.E.64 R4, desc[UR4][R4.64+0xd0] ;  /* 0x0000d00404047981 */ /* 0x000ea2000c1e1b00 */
[----:B-----5:R-:W-:-:S05]  /*0c80*/  IADD3 R7, P0, PT, R22, 0x1, RZ ;  /* 0x0000000116077810 */ /* 0x020fca0007f1e0ff */
[----:B------:R-:W-:Y:S01]  /*0c90*/  IMAD.X R23, RZ, RZ, R23, P0 ;  /* 0x000000ffff177224 */ /* 0x000fe200000e0617 */
[----:B--2---:R-:W-:-:S04]  /*0ca0*/  ISETP.GT.U32.AND P0, PT, R4, R7, PT ;  /* 0x000000070400720c */ /* 0x004fc80003f04070 */
[----:B------:R-:W-:-:S04]  /*0cb0*/  ISETP.GT.U32.AND.EX P0, PT, R5, R23, PT, P0 ;  /* 0x000000170500720c */ /* 0x000fc80003f04100 */
[----:B------:R-:W-:Y:S02]  /*0cc0*/  SEL R22, R4, R7, P0 ;  /* 0x0000000704167207 */ /* 0x000fe40000000000 */
[----:B------:R-:W-:Y:S02]  /*0cd0*/  SEL R23, R5, R23, P0 ;  /* 0x0000001705177207 */ /* 0x000fe40000000000 */
[----:B------:R-:W-:-:S04]  /*0ce0*/  ISETP.LT.U32.AND P0, PT, R22, R31, PT ;  /* 0x0000001f1600720c */ /* 0x000fc80003f01070 */
[----:B------:R-:W-:-:S04]  /*0cf0*/  ISETP.LT.U32.AND.EX P0, PT, R23, R2, PT, P0 ;  /* 0x000000021700720c */ /* 0x000fc80003f01100 */
[----:B------:R-:W-:Y:S02]  /*0d00*/  SEL R22, R22, R31, P0 ;  /* 0x0000001f16167207 */ /* 0x000fe40000000000 */
[----:B------:R-:W-:-:S05]  /*0d10*/  SEL R23, R23, R2, P0 ;  /* 0x0000000217177207 */ /* 0x000fca0000000000 */
[----:B------:R1:W-:Y:S02]  /*0d20*/  STG.E.64 desc[UR4][R16.64+0x7cd8], R22 ;  /* 0x007cd81610007986 */ /* 0x0003e4000c101b04 */
.L_x_181:
[----:B------:R-:W-:Y:S02]  /*0d30*/  R2UR UR4, R18 ;  /* 0x00000000120472ca */ /* 0x000fe400000e0000 */
[----:B------:R-:W-:-:S13]  /*0d40*/  R2UR UR5, R19 ;  /* 0x00000000130572ca */ /* 0x000fda00000e0000 */
[----:B--2---:R-:W2:Y:S01]  /*0d50*/  LDG.E R0, desc[UR4][R24.64] ;  /* 0x0000000418007981 */ /* 0x004ea2000c1e1900 */
[----:B------:R-:W-:Y:S01]  /*0d60*/  BSSY.RECONVERGENT B8, `(.L_x_154) ;  /* 0x00002df000087945 */ /* 0x000fe20003800200 */
[----:B--2---:R-:W-:-:S13]  /*0d70*/  ISETP.NE.AND P0, PT, R0, 0x1, PT ;  /* 0x000000010000780c */ /* 0x004fda0003f05270 */
[----:B-1-34-:R-:W-:Y:S05]  /*0d80*/  @P0 BRA `(.L_x_155) ;  /* 0x0000002c00700947 */ /* 0x01afea0003800000 */
[----:B------:R-:W2:Y:S01]  /*0d90*/  LDC.64 R34, c[0x0][0x388] ;  /* 0x0000e200ff227b82 */ /* 0x000ea20000000a00 */
[----:B------:R-:W-:Y:S01]  /*0da0*/  R2UR UR4, R18 ;  /* 0x00000000120472ca */ /* 0x000fe200000e0000 */
[----:B------:R-:W-:Y:S01]  /*0db0*/  IMAD R3, R28, 0x17b8, RZ ;  /* 0x000017b81c037824 */ /* 0x000fe200078e02ff */
[C---:B------:R-:W-:Y:S02]  /*0dc0*/  R2UR UR5, R19.reuse ;  /* 0x00000000130572ca */ /* 0x040fe400000e0000 */
[----:B------:R-:W-:Y:S02]  /*0dd0*/  R2UR UR6, R18 ;  /* 0x00000000120672ca */ /* 0x000fe400000e0000 */
[----:B------:R-:W-:Y:S01]  /*0de0*/  R2UR UR7, R19 ;  /* 0x00000000130772ca */ /* 0x000fe200000e0000 */
[----:B--2---:R-:W-:-:S04]  /*0df0*/  IMAD.WIDE.U32 R34, R33, 0x17b8, R34 ;  /* 0x000017b821227825 */ /* 0x004fc800078e0022 */
[----:B------:R-:W-:-:S05]  /*0e00*/  IMAD.IADD R35, R35, 0x1, R3 ;  /* 0x0000000123237824 */ /* 0x000fca00078e0203 */
[----:B------:R-:W2:Y:S04]  /*0e10*/  LDG.E R3, desc[UR4][R34.64+0x17a4] ;  /* 0x0017a40422037981 */ /* 0x000ea8000c1e1900 */
[----:B------:R-:W3:Y:S01]  /*0e20*/  LDG.E R4, desc[UR6][R34.64+0x17ac] ;  /* 0x0017ac0622047981 */ /* 0x000ee2000c1e1900 */
[----:B------:R-:W-:Y:S01]  /*0e30*/  BSSY.RECONVERGENT B7, `(.L_x_156) ;  /* 0x0000034000077945 */ /* 0x000fe20003800200 */
[----:B--2---:R-:W-:Y:S01]  /*0e40*/  IMAD.MOV.U32 R0, RZ, RZ, R3 ;  /* 0x000000ffff007224 */ /* 0x004fe200078e0003 */
[----:B---3--:R-:W-:-:S13]  /*0e50*/  ISETP.NE.AND P0, PT, R3, R4, PT ;  /* 0x000000040300720c */ /* 0x008fda0003f05270 */
[----:B------:R-:W-:Y:S05]  /*0e60*/  @!P0 BRA `(.L_x_157) ;  /* 0x0000000000c08947 */ /* 0x000fea0003800000 */
[----:B------:R-:W-:-:S07]  /*0e70*/  IMAD.MOV.U32 R3, RZ, RZ, R4 ;  /* 0x000000ffff037224 */ /* 0x000fce00078e0004 */
.L_x_161:
[----:B------:R-:W-:Y:S01]  /*0e80*/  R2UR UR4, R18 ;  /* 0x00000000120472ca */ /* 0x000fe200000e0000 */
[----:B----4-:R-:W-:Y:S01]  /*0e90*/  IMAD.WIDE R4, R0, 0x150, R34 ;  /* 0x0000015000047825 */ /* 0x010fe200078e0222 */
[----:B------:R-:W-:-:S13]  /*0ea0*/  R2UR UR5, R19 ;  /* 0x00000000130572ca */ /* 0x000fda00000e0000 */
[----:B--2---:R-:W2:Y:S02]  /*0eb0*/  LDG.E.64 R4, desc[UR4][R4.64+0xd8] ;  /* 0x0000d80404047981 */ /* 0x004ea4000c1e1b00 */
[----:B--2---:R-:W-:-:S04]  /*0ec0*/  ISETP.GT.U32.AND P0, PT, R4, R22, PT ;  /* 0x000000160400720c */ /* 0x004fc80003f04070 */
[----:B------:R-:W-:-:S13]  /*0ed0*/  ISETP.GT.U32.AND.EX P0, PT, R5, R23, PT, P0 ;  /* 0x000000170500720c */ /* 0x000fda0003f04100 */
[----:B------:R-:W-:Y:S05]  /*0ee0*/  @P0 BRA `(.L_x_157) ;  /* 0x0000000000a00947 */ /* 0x000fea0003800000 */
[----:B------:R-:W-:Y:S01]  /*0ef0*/  ISETP.NE.AND P0, PT, R0, R3, PT ;  /* 0x000000030000720c */ /* 0x000fe20003f05270 */
[----:B------:R-:W-:-:S12]  /*0f00*/  BSSY.RECONVERGENT B6, `(.L_x_158) ;  /* 0x0000018000067945 */ /* 0x000fd80003800200 */
[----:B------:R-:W-:Y:S05]  /*0f10*/  @P0 BRA `(.L_x_159) ;  /* 0x0000000000580947 */ /* 0x000fea0003800000 */
[----:B------:R-:W-:Y:S01]  /*0f20*/  MOV R14, 0x8 ;  /* 0x00000008000e7802 */ /* 0x000fe20000000f00 */
[----:B------:R-:W2:Y:S01]  /*0f30*/  LDCU.64 UR4, c[0x4][0xa8] ;  /* 0x01001500ff0477ac */ /* 0x000ea20008000a00 */
[----:B------:R-:W-:Y:S02]  /*0f40*/  IMAD.MOV.U32 R8, RZ, RZ, 0xd3 ;  /* 0x000000d3ff087424 */ /* 0x000fe400078e00ff */
[----:B------:R-:W-:Y:S01]  /*0f50*/  IMAD.MOV.U32 R12, RZ, RZ, 0x1 ;  /* 0x00000001ff0c7424 */ /* 0x000fe200078e00ff */
[----:B------:R-:W3:Y:S01]  /*0f60*/  LDCU.64 UR6, c[0x4][0xa0] ;  /* 0x01001400ff0677ac */ /* 0x000ee20008000a00 */
[----:B------:R-:W4:Y:S01]  /*0f70*/  LDC.64 R14, c[0x4][R14] ;  /* 0x010000000e0e7b82 */ /* 0x000f220000000a00 */
[----:B------:R-:W-:Y:S01]  /*0f80*/  IMAD.MOV.U32 R13, RZ, RZ, RZ ;  /* 0x000000ffff0d7224 */ /* 0x000fe200078e00ff */
[----:B------:R-:W5:Y:S01]  /*0f90*/  LDCU.64 UR8, c[0x4][0x10] ;  /* 0x01000200ff0877ac */ /* 0x000f620008000a00 */
[----:B--2---:R-:W-:Y:S02]  /*0fa0*/  IMAD.U32 R4, RZ, RZ, UR4 ;  /* 0x00000004ff047e24 */ /* 0x004fe4000f8e00ff */
[----:B------:R-:W-:-:S02]  /*0fb0*/  IMAD.U32 R5, RZ, RZ, UR5 ;  /* 0x00000005ff057e24 */ /* 0x000fc4000f8e00ff */
[----:B---3--:R-:W-:Y:S02]  /*0fc0*/  IMAD.U32 R6, RZ, RZ, UR6 ;  /* 0x00000006ff067e24 */ /* 0x008fe4000f8e00ff */
[----:B------:R-:W-:Y:S02]  /*0fd0*/  IMAD.U32 R7, RZ, RZ, UR7 ;  /* 0x00000007ff077e24 */ /* 0x000fe4000f8e00ff */
[----:B-----5:R-:W-:Y:S02]  /*0fe0*/  IMAD.U32 R10, RZ, RZ, UR8 ;  /* 0x00000008ff0a7e24 */ /* 0x020fe4000f8e00ff */
[----:B------:R-:W-:-:S07]  /*0ff0*/  IMAD.U32 R11, RZ, RZ, UR9 ;  /* 0x00000009ff0b7e24 */ /* 0x000fce000f8e00ff */
[----:B------:R-:W-:-:S07]  /*1000*/  LEPC R20, `(.L_x_160) ;  /* 0x000000001014794e */ /* 0x000fce0000000000 */
[----:B01--4-:R-:W-:Y:S05]  /*1010*/  CALL.ABS.NOINC R14 ;  /* 0x000000000e007343 */ /* 0x013fea0003c00000 */
.L_x_160:
[C---:B------:R-:W-:Y:S02]  /*1020*/  R2UR UR4, R18.reuse ;  /* 0x00000000120472ca */ /* 0x040fe400000e0000 */
[C---:B------:R-:W-:Y:S02]  /*1030*/  R2UR UR5, R19.reuse ;  /* 0x00000000130572ca */ /* 0x040fe400000e0000 */
[----:B------:R-:W-:Y:S02]  /*1040*/  R2UR UR6, R18 ;  /* 0x00000000120672ca */ /* 0x000fe400000e0000 */
[----:B------:R-:W-:-:S09]  /*1050*/  R2UR UR7, R19 ;  /* 0x00000000130772ca */ /* 0x000fd200000e0000 */
[----:B------:R2:W5:Y:S04]  /*1060*/  LDG.E R0, desc[UR4][R34.64+0x17a4] ;  /* 0x0017a40422007981 */ /* 0x000568000c1e1900 */
[----:B------:R2:W5:Y:S02]  /*1070*/  LDG.E R3, desc[UR6][R34.64+0x17ac] ;  /* 0x0017ac0622037981 */ /* 0x000564000c1e1900 */
.L_x_159:
[----:B------:R-:W-:Y:S05]  /*1080*/  BSYNC.RECONVERGENT B6 ;  /* 0x0000000000067941 */ /* 0x000fea0003800200 */
.L_x_158:
[----:B------:R-:W-:Y:S02]  /*1090*/  R2UR UR4, R18 ;  /* 0x00000000120472ca */ /* 0x000fe400000e0000 */
[----:B------:R-:W-:-:S13]  /*10a0*/  R2UR UR5, R19 ;  /* 0x00000000130572ca */ /* 0x000fda00000e0000 */
[----:B------:R-:W3:Y:S01]  /*10b0*/  LDG.E R4, desc[UR4][R34.64+0x17a8] ;  /* 0x0017a80422047981 */ /* 0x000ee2000c1e1900 */
[C---:B-----5:R-:W-:Y:S01]  /*10c0*/  ISETP.NE.AND P0, PT, R0.reuse, 0x11, PT ;  /* 0x000000110000780c */ /* 0x060fe20003f05270 */
[----:B------:R-:W-:Y:S01]  /*10d0*/  VIADD R0, R0, 0x1 ;  /* 0x0000000100007836 */ /* 0x000fe20000000000 */
[----:B------:R-:W-:Y:S02]  /*10e0*/  R2UR UR6, R18 ;  /* 0x00000000120672ca */ /* 0x000fe400000e0000 */
[----:B------:R-:W-:Y:S02]  /*10f0*/  R2UR UR7, R19 ;  /* 0x00000000130772ca */ /* 0x000fe400000e0000 */
[----:B------:R-:W-:-:S04]  /*1100*/  SEL R0, R0, RZ, P0 ;  /* 0x000000ff00007207 */ /* 0x000fc80000000000 */
[----:B------:R-:W-:Y:S01]  /*1110*/  ISETP.NE.AND P0, PT, R0, R3, PT ;  /* 0x000000030000720c */ /* 0x000fe20003f05270 */
[----:B------:R4:W-:Y:S01]  /*1120*/  STG.E desc[UR4][R34.64+0x17a4], R0 ;  /* 0x0017a40022007986 */ /* 0x0009e2000c101904 */
[----:B---3--:R-:W-:-:S05]  /*1130*/  VIADD R5, R4, 0xffffffff ;  /* 0xffffffff04057836 */ /* 0x008fca0000000000 */
[----:B------:R4:W-:Y:S06]  /*1140*/  STG.E desc[UR6][R34.64+0x17a8], R5 ;  /* 0x0017a80522007986 */ /* 0x0009ec000c101906 */
[----:B------:R-:W-:Y:S05]  /*1150*/  @P0 BRA `(.L_x_161) ;  /* 0xfffffffc00480947 */ /* 0x000fea000383ffff */
[----:B----4-:R-:W-:-:S07]  /*1160*/  IMAD.MOV.U32 R0, RZ, RZ, R3 ;  /* 0x000000ffff007224 */ /* 0x010fce00078e0003 */
.L_x_157:
[----:B------:R-:W-:Y:S05]  /*1170*/  BSYNC.RECONVERGENT B7 ;  /* 0x0000000000077941 */ /* 0x000fea0003800200 */
.L_x_156:
[----:B------:R-:W-:Y:S01]  /*1180*/  ISETP.GE.AND P0, PT, R0, 0x12, PT ;  /* 0x000000120000780c */ /* 0x000fe20003f06270 */
[----:B------:R-:W-:-:S12]  /*1190*/  BSSY.RECONVERGENT B6, `(.L_x_162) ;  /* 0x0000015000067945 */ /* 0x000fd80003800200 */
[----:B------:R-:W-:Y:S05]  /*11a0*/  @!P0 BRA `(.L_x_163) ;  /* 0x00000000004c8947 */ /* 0x000fea0003800000 */
[----:B------:R-:W-:Y:S01]  /*11b0*/  MOV R14, 0x8 ;  /* 0x00000008000e7802 */ /* 0x000fe20000000f00 */
[----:B------:R-:W3:Y:S01]  /*11c0*/  LDCU.64 UR4, c[0x4][0xb0] ;  /* 0x01001600ff0477ac */ /* 0x000ee20008000a00 */
[----:B------:R-:W-:Y:S02]  /*11d0*/  IMAD.MOV.U32 R8, RZ, RZ, 0xe6 ;  /* 0x000000e6ff087424 */ /* 0x000fe400078e00ff */
[----:B------:R-:W-:Y:S01]  /*11e0*/  IMAD.MOV.U32 R12, RZ, RZ, 0x1 ;  /* 0x00000001ff0c7424 */ /* 0x000fe200078e00ff */
[----:B------:R-:W4:Y:S01]  /*11f0*/  LDCU.64 UR8, c[0x4][0xa0] ;  /* 0x01001400ff0877ac */ /* 0x000f220008000a00 */
[----:B------:R-:W0:Y:S01]  /*1200*/  LDC.64 R14, c[0x4][R14] ;  /* 0x010000000e0e7b82 */ /* 0x000e220000000a00 */
[----:B------:R-:W-:Y:S01]  /*1210*/  IMAD.MOV.U32 R13, RZ, RZ, RZ ;  /* 0x000000ffff0d7224 */ /* 0x000fe200078e00ff */
[----:B------:R-:W5:Y:S01]  /*1220*/  LDCU.64 UR6, c[0x4][0x18] ;  /* 0x01000300ff0677ac */ /* 0x000f620008000a00 */
[----:B---3--:R-:W-:Y:S02]  /*1230*/  IMAD.U32 R4, RZ, RZ, UR4 ;  /* 0x00000004ff047e24 */ /* 0x008fe4000f8e00ff */
[----:B------:R-:W-:-:S02]  /*1240*/  IMAD.U32 R5, RZ, RZ, UR5 ;  /* 0x00000005ff057e24 */ /* 0x000fc4000f8e00ff */
[----:B----4-:R-:W-:Y:S02]  /*1250*/  IMAD.U32 R6, RZ, RZ, UR8 ;  /* 0x00000008ff067e24 */ /* 0x010fe4000f8e00ff */
[----:B------:R-:W-:Y:S02]  /*1260*/  IMAD.U32 R7, RZ, RZ, UR9 ;  /* 0x00000009ff077e24 */ /* 0x000fe4000f8e00ff */
[----:B-----5:R-:W-:Y:S02]  /*1270*/  IMAD.U32 R10, RZ, RZ, UR6 ;  /* 0x00000006ff0a7e24 */ /* 0x020fe4000f8e00ff */
[----:B------:R-:W-:-:S07]  /*1280*/  IMAD.U32 R11, RZ, RZ, UR7 ;  /* 0x00000007ff0b7e24 */ /* 0x000fce000f8e00ff */
[----:B------:R-:W-:-:S07]  /*1290*/  LEPC R20, `(.L_x_164) ;  /* 0x000000001014794e */ /* 0x000fce0000000000 */
[----:B012---:R-:W-:Y:S05]  /*12a0*/  CALL.ABS.NOINC R14 ;  /* 0x000000000e007343 */ /* 0x007fea0003c00000 */
.L_x_164:
[----:B------:R-:W-:Y:S02]  /*12b0*/  R2UR UR4, R18 ;  /* 0x00000000120472ca */ /* 0x000fe400000e0000 */
[----:B------:R-:W-:-:S13]  /*12c0*/  R2UR UR5, R19 ;  /* 0x00000000130572ca */ /* 0x000fda00000e0000 */
[----:B------:R3:W5:Y:S02]  /*12d0*/  LDG.E R3, desc[UR4][R34.64+0x17ac] ;  /* 0x0017ac0422037981 */ /* 0x000764000c1e1900 */
.L_x_163:
[----:B------:R-:W-:Y:S05]  /*12e0*/  BSYNC.RECONVERGENT B6 ;  /* 0x0000000000067941 */ /* 0x000fea0003800200 */
.L_x_162:
[----:B-----5:R-:W-:Y:S01]  /*12f0*/  ISETP.GE.AND P0, PT, R3, 0x12, PT ;  /* 0x000000120300780c */ /* 0x020fe20003f06270 */
[----:B------:R-:W-:-:S12]  /*1300*/  BSSY.RECONVERGENT B6, `(.L_x_165) ;  /* 0x0000012000067945 */ /* 0x000fd80003800200 */
[----:B------:R-:W-:Y:S05]  /*1310*/  @!P0 BRA `(.L_x_166) ;  /* 0x0000000000408947 */ /* 0x000fea0003800000 */
[----:B------:R-:W-:Y:S01]  /*1320*/  MOV R14, 0x8 ;  /* 0x00000008000e7802 */ /* 0x000fe20000000f00 */
[----:B------:R-:W4:Y:S01]  /*1330*/  LDCU.64 UR4, c[0x4][0xb8] ;  /* 0x01001700ff0477ac */ /* 0x000f220008000a00 */
[----:B------:R-:W-:Y:S02]  /*1340*/  IMAD.MOV.U32 R8, RZ, RZ, 0xe7 ;  /* 0x000000e7ff087424 */ /* 0x000fe400078e00ff */
[----:B------:R-:W-:Y:S01]  /*1350*/  IMAD.MOV.U32 R12, RZ, RZ, 0x1 ;  /* 0x00000001ff0c7424 */ /* 0x000fe200078e00ff */
[----:B------:R-:W5:Y:S01]  /*1360*/  LDCU.64 UR6, c[0x4][0xa0] ;  /* 0x01001400ff0677ac */ /* 0x000f620008000a00 */
[----:B------:R-:W0:Y:S01]  /*1370*/  LDC.64 R14, c[0x4][R14] ;  /* 0x010000000e0e7b82 */ /* 0x000e220000000a00 */
[----:B------:R-:W-:Y:S01]  /*1380*/  IMAD.MOV.U32 R13, RZ, RZ, RZ ;  /* 0x000000ffff0d7224 */ /* 0x000fe200078e00ff */
[----:B------:R-:W1:Y:S01]  /*1390*/  LDCU.64 UR8, c[0x4][0x18] ;  /* 0x01000300ff0877ac */ /* 0x000e620008000a00 */
[----:B----4-:R-:W-:Y:S02]  /*13a0*/  IMAD.U32 R4, RZ, RZ, UR4 ;  /* 0x00000004ff047e24 */ /* 0x010fe4000f8e00ff */
[----:B------:R-:W-:-:S02]  /*13b0*/  IMAD.U32 R5, RZ, RZ, UR5 ;  /* 0x00000005ff057e24 */ /* 0x000fc4000f8e00ff */
[----:B-----5:R-:W-:Y:S02]  /*13c0*/  IMAD.U32 R6, RZ, RZ, UR6 ;  /* 0x00000006ff067e24 */ /* 0x020fe4000f8e00ff */
[----:B------:R-:W-:Y:S02]  /*13d0*/  IMAD.U32 R7, RZ, RZ, UR7 ;  /* 0x00000007ff077e24 */ /* 0x000fe4000f8e00ff */
[----:B-1----:R-:W-:Y:S02]  /*13e0*/  IMAD.U32 R10, RZ, RZ, UR8 ;  /* 0x00000008ff0a7e24 */ /* 0x002fe4000f8e00ff */
[----:B------:R-:W-:-:S07]  /*13f0*/  IMAD.U32 R11, RZ, RZ, UR9 ;  /* 0x00000009ff0b7e24 */ /* 0x000fce000f8e00ff */
[----:B------:R-:W-:-:S07]  /*1400*/  LEPC R20, `(.L_x_166) ;  /* 0x000000001014794e */ /* 0x000fce0000000000 */
[----:B0-23--:R-:W-:Y:S05]  /*1410*/  CALL.ABS.NOINC R14 ;  /* 0x000000000e007343 */ /* 0x00dfea0003c00000 */
.L_x_166:
[----:B------:R-:W-:Y:S05]  /*1420*/  BSYNC.RECONVERGENT B6 ;  /* 0x0000000000067941 */ /* 0x000fea0003800200 */
.L_x_165:
[C---:B------:R-:W-:Y:S02]  /*1430*/  R2UR UR6, R18.reuse ;  /* 0x00000000120672ca */ /* 0x040fe400000e0000 */
[C---:B------:R-:W-:Y:S02]  /*1440*/  R2UR UR7, R19.reuse ;  /* 0x00000000130772ca */ /* 0x040fe400000e0000 */
[----:B------:R-:W-:Y:S02]  /*1450*/  R2UR UR4, R18 ;  /* 0x00000000120472ca */ /* 0x000fe400000e0000 */
[----:B------:R-:W-:-:S09]  /*1460*/  R2UR UR5, R19 ;  /* 0x00000000130572ca */ /* 0x000fd200000e0000 */
[----:B------:R4:W5:Y:S04]  /*1470*/  LDG.E R3, desc[UR6][R16.64+0x7cb4] ;  /* 0x007cb40610037981 */ /* 0x000968000c1e1900 */
[----:B-1----:R4:W5:Y:S01]  /*1480*/  LDG.E.64 R22, desc[UR4][R16.64+0x7cd8] ;  /* 0x007cd80410167981 */ /* 0x002962000c1e1b00 */
[----:B------:R-:W-:Y:S01]  /*1490*/  BSSY.RECONVERGENT B7, `(.L_x_167) ;  /* 0x0000268000077945 */ /* 0x000fe20003800200 */
[----:B------:R-:W-:-:S07]  /*14a0*/  IMAD.MOV.U32 R29, RZ, RZ, RZ ;  /* 0x000000ffff1d7224 */ /* 0x000fce00078e00ff */
.L_x_177:
[----:B------:R-:W-:Y:S02]  /*14b0*/  R2UR UR4, R18 ;  /* 0x00000000120472ca */ /* 0x000fe400000e0000 */
[----:B------:R-:W-:-:S13]  /*14c0*/  R2UR UR5, R19 ;  /* 0x00000000130572ca */ /* 0x000fda00000e0000 */
[----:B------:R-:W2:Y:S01]  /*14d0*/  LDG.E R0, desc[UR4][R16.64+0x7cb8] ;  /* 0x007cb80410007981 */ /* 0x000ea2000c1e1900 */
[----:B------:R-:W-:Y:S01]  /*14e0*/  BSSY.RECONVERGENT B0, `(.L_x_168) ;  /* 0x000000b000007945 */ /* 0x000fe20003800200 */
[----:B------:R-:W-:Y:S02]  /*14f0*/  PLOP3.LUT P0, PT, PT, PT, PT, 0x8, 0x80 ;  /* 0x000000000080781c */ /* 0x000fe40003f0e170 */
[----:B--2--5:R-:W-:-:S13]  /*1500*/  ISETP.NE.AND P1, PT, R3, R0, PT ;  /* 0x000000000300720c */ /* 0x024fda0003f25270 */
[----:B01----:R-:W-:Y:S05]  /*1510*/  @!P1 BRA `(.L_x_169) ;  /* 0x00000000001c9947 */ /* 0x003fea0003800000 */
[----:B------:R-:W-:Y:S01]  /*1520*/  R2UR UR4, R18 ;  /* 0x00000000120472ca */ /* 0x000fe200000e0000 */
[----:B------:R-:W-:Y:S01]  /*1530*/  IMAD.WIDE R4, R3, 0x150, R16 ;  /* 0x0000015003047825 */ /* 0x000fe200078e0210 */
[----:B------:R-:W-:-:S13]  /*1540*/  R2UR UR5, R19 ;  /* 0x00000000130572ca */ /* 0x000fda00000e0000 */
[----:B------:R-:W2:Y:S02]  /*1550*/  LDG.E.64 R4, desc[UR4][R4.64+0xd0] ;  /* 0x0000d00404047981 */ /* 0x000ea4000c1e1b00 */
[----:B--2---:R-:W-:-:S04]  /*1560*/  ISETP.GT.U32.AND P0, PT, R4, R22, PT ;  /* 0x000000160400720c */ /* 0x004fc80003f04070 */
[----:B------:R-:W-:-:S04]  /*1570*/  ISETP.GT.U32.AND.EX P0, PT, R5, R23, PT, P0 ;  /* 0x000000170500720c */ /* 0x000fc80003f04100 */
[----:B------:R-:W-:-:S13]  /*1580*/  PLOP3.LUT P0, PT, P0, PT, PT, 0x8, 0x80 ;  /* 0x000000000080781c */ /* 0x000fda000070e170 */
.L_x_169:
[----:B------:R-:W-:Y:S05]  /*1590*/  BSYNC.RECONVERGENT B0 ;  /* 0x0000000000007941 */ /* 0x000fea0003800200 */
.L_x_168:
[----:B------:R-:W-:-:S13]  /*15a0*/  ISETP.GT.U32.OR P0, PT, R29, 0x7, !P0 ;  /* 0x000000071d00780c */ /* 0x000fda0004704470 */
[----:B------:R-:W-:Y:S05]  /*15b0*/  @P0 BRA `(.L_x_170) ;  /* 0x0000002400540947 */ /* 0x000fea0003800000 */
[----:B------:R-:W-:Y:S01]  /*15c0*/  R2UR UR4, R18 ;  /* 0x00000000120472ca */ /* 0x000fe200000e0000 */
[----:B------:R-:W-:Y:S01]  /*15d0*/  IMAD.WIDE R4, R3, 0x150, R16 ;  /* 0x0000015003047825 */ /* 0x000fe200078e0210 */
[----:B------:R-:W-:-:S13]  /*15e0*/  R2UR UR5, R19 ;  /* 0x00000000130572ca */ /* 0x000fda00000e0000 */
[----:B------:R-:W2:Y:S01]  /*15f0*/  LDG.E R6, desc[UR4][R4.64+0x10] ;  /* 0x0000100404067981 */ /* 0x000ea2000c1e1900 */
[----:B------:R-:W-:Y:S01]  /*1600*/  BSSY.RELIABLE B0, `(.L_x_171) ;  /* 0x0000227000007945 */ /* 0x000fe20003800100 */
[----:B--2---:R-:W-:-:S13]  /*1610*/  FSETP.NEU.AND P0, PT, R6, RZ, PT ;  /* 0x000000ff0600720b */ /* 0x004fda0003f0d000 */
[----:B------:R-:W-:Y:S05]  /*1620*/  @P0 BRA `(.L_x_172) ;  /* 0x0000000000280947 */ /* 0x000fea0003800000 */
        /* <DEDUP_REMOVED lines=8> */
[----:B--2---:R-:W-:-:S13]  /*16b0*/  FSETP.NEU.AND P0, PT, R4, RZ, PT ;  /* 0x000000ff0400720b */ /* 0x004fda0003f0d000 */
[----:B------:R-:W-:Y:S05]  /*16c0*/  @!P0 BRA `(.L_x_173) ;  /* 0x0000002000688947 */ /* 0x000fea0003800000 */
.L_x_172:
[C---:B------:R-:W-:Y:S02]  /*16d0*/  R2UR UR6, R18.reuse ;  /* 0x00000000120672ca */ /* 0x040fe400000e0000 */
[C---:B------:R-:W-:Y:S02]  /*16e0*/  R2UR UR7, R19.reuse ;  /* 0x00000000130772ca */ /* 0x040fe400000e0000 */
[----:B------:R-:W-:Y:S02]  /*16f0*/  R2UR UR4, R18 ;  /* 0x00000000120472ca */ /* 0x000fe400000e0000 */
[----:B------:R-:W-:-:S09]  /*1700*/  R2UR UR5, R19 ;  /* 0x00000000130572ca */ /* 0x000fd200000e0000 */
[----:B------:R-:W2:Y:S04]  /*1710*/  LDG.E R5, desc[UR6][R34.64+0x17ac] ;  /* 0x0017ac0622057981 */ /* 0x000ea8000c1e1900 */
[----:B------:R-:W5:Y:S01]  /*1720*/  LDG.E R0, desc[UR4][R34.64+0x17a4] ;  /* 0x0017a40422007981 */ /* 0x000f62000c1e1900 */
[C---:B--2---:R-:W-:Y:S01]  /*1730*/  VIADD R4, R5.reuse, 0x1 ;  /* 0x0000000105047836 */ /* 0x044fe20000000000 */
[----:B------:R-:W-:-:S04]  /*1740*/  ISETP.NE.AND P0, PT, R5, 0x11, PT ;  /* 0x000000110500780c */ /* 0x000fc80003f05270 */
[----:B------:R-:W-:-:S04]  /*1750*/  SEL R9, R4, RZ, P0 ;  /* 0x000000ff04097207 */ /* 0x000fc80000000000 */
[----:B-----5:R-:W-:-:S13]  /*1760*/  ISETP.NE.AND P0, PT, R0, R9, PT ;  /* 0x000000090000720c */ /* 0x020fda0003f05270 */
[----:B------:R-:W-:Y:S05]  /*1770*/  @!P0 BREAK.RELIABLE B0 ;  /* 0x0000000000008942 */ /* 0x000fea0003800100 */
[----:B------:R-:W-:Y:S05]  /*1780*/  @!P0 BRA `(.L_x_170) ;  /* 0x0000002000e08947 */ /* 0x000fea0003800000 */
[----:B------:R-:W-:Y:S02]  /*1790*/  R2UR UR4, R18 ;  /* 0x00000000120472ca */ /* 0x000fe400000e0000 */
[----:B------:R-:W-:-:S13]  /*17a0*/  R2UR UR5, R19 ;  /* 0x00000000130572ca */ /* 0x000fda00000e0000 */
[----:B------:R-:W2:Y:S01]  /*17b0*/  LDG.E R0, desc[UR4][R34.64+0x17a8] ;  /* 0x0017a80422007981 */ /* 0x000ea2000c1e1900 */
[----:B------:R-:W-:Y:S02]  /*17c0*/  R2UR UR6, R18 ;  /* 0x00000000120672ca */ /* 0x000fe400000e0000 */
[----:B------:R-:W-:Y:S01]  /*17d0*/  R2UR UR7, R19 ;  /* 0x00000000130772ca */ /* 0x000fe200000e0000 */
[----:B--2---:R-:W-:-:S05]  /*17e0*/  VIADD R8, R0, 0x1 ;  /* 0x0000000100087836 */ /* 0x004fca0000000000 */
[----:B------:R1:W-:Y:S07]  /*17f0*/  STG.E.64 desc[UR4][R34.64+0x17a8], R8 ;  /* 0x0017a80822007986 */ /* 0x0003ee000c101b04 */
[----:B------:R-:W2:Y:S02]  /*1800*/  LDG.E R7, desc[UR6][R16.64+0x7cb4] ;  /* 0x007cb40610077981 */ /* 0x000ea4000c1e1900 */
[----:B--2---:R-:W-:-:S05]  /*1810*/  IMAD.WIDE R6, R7, 0x150, R16 ;  /* 0x0000015007067825 */ /* 0x004fca00078e0210 */
[----:B------:R-:W2:Y:S01]  /*1820*/  LDG.E.U8 R3, desc[UR4][R6.64] ;  /* 0x0000000406037981 */ /* 0x000ea2000c1e1100 */
[----:B------:R-:W-:-:S05]  /*1830*/  IMAD.WIDE R4, R5, 0x150, R34 ;  /* 0x0000015005047825 */ /* 0x000fca00078e0222 */
[----:B--2---:R2:W-:Y:S04]  /*1840*/  STG.E.U8 desc[UR4][R4.64], R3 ;  /* 0x0000000304007986 */ /* 0x0045e8000c101104 */
[----:B------:R-:W3:Y:S04]  /*1850*/  LDG.E.U8 R11, desc[UR6][R6.64+0x1] ;  /* 0x00000106060b7981 */ /* 0x000ee8000c1e1100 */
[----:B---3--:R3:W-:Y:S04]  /*1860*/  STG.E.U8 desc[UR4][R4.64+0x1], R11 ;  /* 0x0000010b04007986 */ /* 0x0087e8000c101104 */
[----:B-1----:R-:W4:Y:S04]  /*1870*/  LDG.E.U8 R9, desc[UR6][R6.64+0x2] ;  /* 0x0000020606097981 */ /* 0x002f28000c1e1100 */
[----:B----4-:R1:W-:Y:S04]  /*1880*/  STG.E.U8 desc[UR4][R4.64+0x2], R9 ;  /* 0x0000020904007986 */ /* 0x0103e8000c101104 */
[----:B------:R-:W4:Y:S04]  /*1890*/  LDG.E.U8 R13, desc[UR6][R6.64+0x3] ;  /* 0x00000306060d7981 */ /* 0x000f28000c1e1100 */
[----:B----4-:R4:W-:Y:S04]  /*18a0*/  STG.E.U8 desc[UR4][R4.64+0x3], R13 ;  /* 0x0000030d04007986 */ /* 0x0109e8000c101104 */
[----:B--2---:R-:W2:Y:S04]  /*18b0*/  LDG.E.U8 R3, desc[UR6][R6.64+0x4] ;  /* 0x0000040606037981 */ /* 0x004ea8000c1e1100 */
[----:B--2---:R2:W-:Y:S04]  /*18c0*/  STG.E.U8 desc[UR4][R4.64+0x4], R3 ;  /* 0x0000040304007986 */ /* 0x0045e8000c101104 */
[----:B---3--:R-:W3:Y:S04]  /*18d0*/  LDG.E.U8 R11, desc[UR6][R6.64+0x5] ;  /* 0x00000506060b7981 */ /* 0x008ee8000c1e1100 */
        /* <DEDUP_REMOVED lines=374> */
[----:B--2---:R-:W-:Y:S04]  /*3040*/  STG.E.U8 desc[UR4][R4.64+0xc0], R3 ;  /* 0x0000c00304007986 */ /* 0x004fe8000c101104 */
[----:B---3--:R-:W2:Y:S04]  /*3050*/  LDG.E.U8 R11, desc[UR6][R6.64+0xc1] ;  /* 0x0000c106060b7981 */ /* 0x008ea8000c1e1100 */
[----:B--2---:R2:W-:Y:S04]  /*3060*/  STG.E.U8 desc[UR4][R4.64+0xc1], R11 ;  /* 0x0000c10b04007986 */ /* 0x0045e8000c101104 */
[----:B-1----:R-:W3:Y:S04]  /*3070*/  LDG.E.U8 R9, desc[UR6][R6.64+0xc2] ;  /* 0x0000c20606097981 */ /* 0x002ee8000c1e1100 */
[----:B---3--:R1:W-:Y:S04]  /*3080*/  STG.E.U8 desc[UR4][R4.64+0xc2], R9 ;  /* 0x0000c20904007986 */ /* 0x0083e8000c101104 */
[----:B----4-:R-:W3:Y:S04]  /*3090*/  LDG.E.U8 R13, desc[UR6][R6.64+0xc3] ;  /* 0x0000c306060d7981 */ /* 0x010ee8000c1e1100 */
[----:B---3--:R-:W-:Y:S04]  /*30a0*/  STG.E.U8 desc[UR4][R4.64+0xc3], R13 ;  /* 0x0000c30d04007986 */ /* 0x008fe8000c101104 */
[----:B------:R-:W3:Y:S04]  /*30b0*/  LDG.E.U8 R15, desc[UR6][R6.64+0xc4] ;  /* 0x0000c406060f7981 */ /* 0x000ee8000c1e1100 */
[----:B---3--:R-:W-:Y:S04]  /*30c0*/  STG.E.U8 desc[UR4][R4.64+0xc4], R15 ;  /* 0x0000c40f04007986 */ /* 0x008fe8000c101104 */
[----:B--2---:R-:W2:Y:S04]  /*30d0*/  LDG.E.U8 R11, desc[UR6][R6.64+0xc5] ;  /* 0x0000c506060b7981 */ /* 0x004ea8000c1e1100 */
[----:B--2---:R2:W-:Y:S04]  /*30e0*/  STG.E.U8 desc[UR4][R4.64+0xc5], R11 ;  /* 0x0000c50b04007986 */ /* 0x0045e8000c101104 */
[----:B------:R-:W3:Y:S04]  /*30f0*/  LDG.E.U8 R21, desc[UR6][R6.64+0xc6] ;  /* 0x0000c60606157981 */ /* 0x000ee8000c1e1100 */
[----:B---3--:R-:W-:Y:S04]  /*3100*/  STG.E.U8 desc[UR4][R4.64+0xc6], R21 ;  /* 0x0000c61504007986 */ /* 0x008fe8000c101104 */
[----:B------:R-:W3:Y:S04]  /*3110*/  LDG.E.U8 R3, desc[UR6][R6.64+0xc7] ;  /* 0x0000c70606037981 */ /* 0x000ee8000c1e1100 */
[----:B---3--:R3:W-:Y:S04]  /*3120*/  STG.E.U8 desc[UR4][R4.64+0xc7], R3 ;  /* 0x0000c70304007986 */ /* 0x0087e8000c101104 */
[----:B-1----:R-:W4:Y:S04]  /*3130*/  LDG.E.64 R8, desc[UR6][R6.64+0xc8] ;  /* 0x0000c80606087981 */ /* 0x002f28000c1e1b00 */
[----:B----4-:R1:W-:Y:S04]  /*3140*/  STG.E.64 desc[UR4][R4.64+0xc8], R8 ;  /* 0x0000c80804007986 */ /* 0x0103e8000c101b04 */
[----:B--2---:R-:W2:Y:S04]  /*3150*/  LDG.E.64 R10, desc[UR6][R6.64+0xd0] ;  /* 0x0000d006060a7981 */ /* 0x004ea8000c1e1b00 */
[----:B--2---:R-:W-:Y:S04]  /*3160*/  STG.E.64 desc[UR4][R4.64+0xd0], R10 ;  /* 0x0000d00a04007986 */ /* 0x004fe8000c101b04 */
[----:B------:R-:W2:Y:S04]  /*3170*/  LDG.E.64 R12, desc[UR6][R6.64+0xd8] ;  /* 0x0000d806060c7981 */ /* 0x000ea8000c1e1b00 */
[----:B--2---:R2:W-:Y:S04]  /*3180*/  STG.E.64 desc[UR4][R4.64+0xd8], R12 ;  /* 0x0000d80c04007986 */ /* 0x0045e8000c101b04 */
[----:B------:R-:W4:Y:S04]  /*3190*/  LDG.E.64 R14, desc[UR6][R6.64+0xf8] ;  /* 0x0000f806060e7981 */ /* 0x000f28000c1e1b00 */
[----:B----4-:R-:W-:Y:S04]  /*31a0*/  STG.E.64 desc[UR4][R4.64+0xf8], R14 ;  /* 0x0000f80e04007986 */ /* 0x010fe8000c101b04 */
[----:B---3--:R-:W3:Y:S04]  /*31b0*/  LDG.E R3, desc[UR6][R6.64+0x100] ;  /* 0x0001000606037981 */ /* 0x008ee8000c1e1900 */
[----:B---3--:R3:W-:Y:S04]  /*31c0*/  STG.E desc[UR4][R4.64+0x100], R3 ;  /* 0x0001000304007986 */ /* 0x0087e8000c101904 */
[----:B-1----:R-:W4:Y:S04]  /*31d0*/  LDG.E.64 R8, desc[UR6][R6.64+0x108] ;  /* 0x0001080606087981 */ /* 0x002f28000c1e1b00 */
[----:B----4-:R1:W-:Y:S04]  /*31e0*/  STG.E.64 desc[UR4][R4.64+0x108], R8 ;  /* 0x0001080804007986 */ /* 0x0103e8000c101b04 */
[----:B--2---:R-:W2:Y:S04]  /*31f0*/  LDG.E R13, desc[UR6][R6.64+0x14c] ;  /* 0x00014c06060d7981 */ /* 0x004ea8000c1e1900 */
[----:B--2---:R2:W-:Y:S04]  /*3200*/  STG.E desc[UR4][R4.64+0x14c], R13 ;  /* 0x00014c0d04007986 */ /* 0x0045e8000c101904 */
[----:B------:R-:W4:Y:S04]  /*3210*/  LDG.E.64 R10, desc[UR6][R6.64+0x110] ;  /* 0x00011006060a7981 */ /* 0x000f28000c1e1b00 */
[----:B----4-:R4:W-:Y:S04]  /*3220*/  STG.E.64 desc[UR4][R4.64+0x110], R10 ;  /* 0x0001100a04007986 */ /* 0x0109e8000c101b04 */
[----:B---3--:R-:W3:Y:S04]  /*3230*/  LDG.E.U8 R3, desc[UR6][R6.64+0x118] ;  /* 0x0001180606037981 */ /* 0x008ee8000c1e1100 */
[----:B---3--:R3:W-:Y:S04]  /*3240*/  STG.E.U8 desc[UR4][R4.64+0x118], R3 ;  /* 0x0001180304007986 */ /* 0x0087e8000c101104 */
[----:B-1----:R-:W2:Y:S04]  /*3250*/  LDG.E.U8 R9, desc[UR6][R6.64+0x119] ;  /* 0x0001190606097981 */ /* 0x002ea8000c1e1100 */
[----:B--2---:R1:W-:Y:S04]  /*3260*/  STG.E.U8 desc[UR4][R4.64+0x119], R9 ;  /* 0x0001190904007986 */ /* 0x0043e8000c101104 */
[----:B------:R-:W2:Y:S04]  /*3270*/  LDG.E.U8 R13, desc[UR6][R6.64+0x11a] ;  /* 0x00011a06060d7981 */ /* 0x000ea8000c1e1100 */
[----:B--2---:R2:W-:Y:S04]  /*3280*/  STG.E.U8 desc[UR4][R4.64+0x11a], R13 ;  /* 0x00011a0d04007986 */ /* 0x0045e8000c101104 */
[----:B----4-:R-:W4:Y:S04]  /*3290*/  LDG.E.U8 R11, desc[UR6][R6.64+0x11b] ;  /* 0x00011b06060b7981 */ /* 0x010f28000c1e1100 */
[----:B----4-:R4:W-:Y:S04]  /*32a0*/  STG.E.U8 desc[UR4][R4.64+0x11b], R11 ;  /* 0x00011b0b04007986 */ /* 0x0109e8000c101104 */
        /* <DEDUP_REMOVED lines=25> */
[----:B---3--:R-:W-:Y:S04]  /*3440*/  STG.E.U8 desc[UR4][R4.64+0x128], R3 ;  /* 0x0001280304007986 */ /* 0x008fe8000c101104 */
[----:B-1----:R-:W3:Y:S04]  /*3450*/  LDG.E.U8 R9, desc[UR6][R6.64+0x129] ;  /* 0x0001290606097981 */ /* 0x002ee8000c1e1100 */
[----:B---3--:R-:W-:Y:S04]  /*3460*/  STG.E.U8 desc[UR4][R4.64+0x129], R9 ;  /* 0x0001290904007986 */ /* 0x008fe8000c101104 */
[----:B--2---:R-:W2:Y:S04]  /*3470*/  LDG.E.U8 R13, desc[UR6][R6.64+0x12a] ;  /* 0x00012a06060d7981 */ /* 0x004ea8000c1e1100 */
[----:B--2---:R1:W-:Y:S04]  /*3480*/  STG.E.U8 desc[UR4][R4.64+0x12a], R13 ;  /* 0x00012a0d04007986 */ /* 0x0043e8000c101104 */
[----:B----4-:R-:W2:Y:S04]  /*3490*/  LDG.E.U8 R11, desc[UR6][R6.64+0x12b] ;  /* 0x00012b06060b7981 */ /* 0x010ea8000c1e1100 */
[----:B--2---:R2:W-:Y:S04]  /*34a0*/  STG.E.U8 desc[UR4][R4.64+0x12b], R11 ;  /* 0x00012b0b04007986 */ /* 0x0045e8000c101104 */
[----:B------:R-:W3:Y:S04]  /*34b0*/  LDG.E.U8 R15, desc[UR6][R6.64+0x12c] ;  /* 0x00012c06060f7981 */ /* 0x000ee8000c1e1100 */
[----:B---3--:R-:W-:Y:S04]  /*34c0*/  STG.E.U8 desc[UR4][R4.64+0x12c], R15 ;  /* 0x00012c0f04007986 */ /* 0x008fe8000c101104 */
[----:B------:R-:W3:Y:S04]  /*34d0*/  LDG.E.U8 R21, desc[UR6][R6.64+0x12d] ;  /* 0x00012d0606157981 */ /* 0x000ee8000c1e1100 */
[----:B---3--:R-:W-:Y:S04]  /*34e0*/  STG.E.U8 desc[UR4][R4.64+0x12d], R21 ;  /* 0x00012d1504007986 */ /* 0x008fe8000c101104 */
[----:B-1----:R-:W3:Y:S04]  /*34f0*/  LDG.E.U8 R13, desc[UR6][R6.64+0x12e] ;  /* 0x00012e06060d7981 */ /* 0x002ee8000c1e1100 */
[----:B---3--:R1:W-:Y:S04]  /*3500*/  STG.E.U8 desc[UR4][R4.64+0x12e], R13 ;  /* 0x00012e0d04007986 */ /* 0x0083e8000c101104 */
[----:B------:R-:W3:Y:S04]  /*3510*/  LDG.E.U8 R3, desc[UR6][R6.64+0x12f] ;  /* 0x00012f0606037981 */ /* 0x000ee8000c1e1100 */
[----:B---3--:R3:W-:Y:S04]  /*3520*/  STG.E.U8 desc[UR4][R4.64+0x12f], R3 ;  /* 0x00012f0304007986 */ /* 0x0087e8000c101104 */
[----:B------:R-:W4:Y:S04]  /*3530*/  LDG.E.U8 R9, desc[UR6][R6.64+0x130] ;  /* 0x0001300606097981 */ /* 0x000f28000c1e1100 */
[----:B----4-:R4:W-:Y:S04]  /*3540*/  STG.E.U8 desc[UR4][R4.64+0x130], R9 ;  /* 0x0001300904007986 */ /* 0x0109e8000c101104 */
[----:B--2---:R-:W2:Y:S04]  /*3550*/  LDG.E.U8 R11, desc[UR6][R6.64+0x131] ;  /* 0x00013106060b7981 */ /* 0x004ea8000c1e1100 */
[----:B--2---:R2:W-:Y:S04]  /*3560*/  STG.E.U8 desc[UR4][R4.64+0x131], R11 ;  /* 0x0001310b04007986 */ /* 0x0045e8000c101104 */
[----:B-1----:R-:W3:Y:S04]  /*3570*/  LDG.E.U8 R13, desc[UR6][R6.64+0x132] ;  /* 0x00013206060d7981 */ /* 0x002ee8000c1e1100 */
[----:B---3--:R1:W-:Y:S04]  /*3580*/  STG.E.U8 desc[UR4][R4.64+0x132], R13 ;  /* 0x0001320d04007986 */ /* 0x0083e8000c101104 */
[----:B------:R-:W3:Y:S04]  /*3590*/  LDG.E.U8 R3, desc[UR6][R6.64+0x133] ;  /* 0x0001330606037981 */ /* 0x000ee8000c1e1100 */
[----:B---3--:R3:W-:Y:S04]  /*35a0*/  STG.E.U8 desc[UR4][R4.64+0x133], R3 ;  /* 0x0001330304007986 */ /* 0x0087e8000c101104 */
[----:B----4-:R-:W4:Y:S04]  /*35b0*/  LDG.E.U8 R9, desc[UR6][R6.64+0x134] ;  /* 0x0001340606097981 */ /* 0x010f28000c1e1100 */
        /* <DEDUP_REMOVED lines=24> */
[----:B----4-:R-:W-:Y:S04]  /*3740*/  STG.E.U8 desc[UR4][R4.64+0x140], R9 ;  /* 0x0001400904007986 */ /* 0x010fe8000c101104 */
[----:B--2---:R-:W2:Y:S04]  /*3750*/  LDG.E.U8 R11, desc[UR6][R6.64+0x141] ;  /* 0x00014106060b7981 */ /* 0x004ea8000c1e1100 */
[----:B--2---:R2:W-:Y:S04]  /*3760*/  STG.E.U8 desc[UR4][R4.64+0x141], R11 ;  /* 0x0001410b04007986 */ /* 0x0045e8000c101104 */
[----:B-1----:R-:W4:Y:S04]  /*3770*/  LDG.E.U8 R13, desc[UR6][R6.64+0x142] ;  /* 0x00014206060d7981 */ /* 0x002f28000c1e1100 */
[----:B----4-:R1:W-:Y:S04]  /*3780*/  STG.E.U8 desc[UR4][R4.64+0x142], R13 ;  /* 0x0001420d04007986 */ /* 0x0103e8000c101104 */
[----:B---3--:R-:W3:Y:S04]  /*3790*/  LDG.E.U8 R3, desc[UR6][R6.64+0x143] ;  /* 0x0001430606037981 */ /* 0x008ee8000c1e1100 */
[----:B---3--:R3:W-:Y:S04]  /*37a0*/  STG.E.U8 desc[UR4][R4.64+0x143], R3 ;  /* 0x0001430304007986 */ /* 0x0087e8000c101104 */
[----:B------:R-:W4:Y:S04]  /*37b0*/  LDG.E.U8 R15, desc[UR6][R6.64+0x144] ;  /* 0x00014406060f7981 */ /* 0x000f28000c1e1100 */
[----:B----4-:R4:W-:Y:S04]  /*37c0*/  STG.E.U8 desc[UR4][R4.64+0x144], R15 ;  /* 0x0001440f04007986 */ /* 0x0109e8000c101104 */
[----:B--2---:R-:W2:Y:S04]  /*37d0*/  LDG.E.U8 R11, desc[UR6][R6.64+0x145] ;  /* 0x00014506060b7981 */ /* 0x004ea8000c1e1100 */
[----:B--2---:R4:W-:Y:S04]  /*37e0*/  STG.E.U8 desc[UR4][R4.64+0x145], R11 ;  /* 0x0001450b04007986 */ /* 0x0049e8000c101104 */
[----:B-1----:R-:W2:Y:S01]  /*37f0*/  LDG.E.U8 R13, desc[UR6][R6.64+0x146] ;  /* 0x00014606060d7981 */ /* 0x002ea2000c1e1100 */
[----:B------:R-:W-:-:S02]  /*3800*/  R2UR UR8, R18 ;  /* 0x00000000120872ca */ /* 0x000fc400000e0000 */
[----:B------:R-:W-:Y:S01]  /*3810*/  R2UR UR9, R19 ;  /* 0x00000000130972ca */ /* 0x000fe200000e0000 */
[----:B--2---:R4:W-:Y:S04]  /*3820*/  STG.E.U8 desc[UR4][R4.64+0x146], R13 ;  /* 0x0001460d04007986 */ /* 0x0049e8000c101104 */
[----:B------:R-:W2:Y:S04]  /*3830*/  LDG.E.U8 R9, desc[UR6][R6.64+0x147] ;  /* 0x0001470606097981 */ /* 0x000ea8000c1e1100 */
[----:B--2---:R4:W-:Y:S04]  /*3840*/  STG.E.U8 desc[UR4][R4.64+0x147], R9 ;  /* 0x0001470904007986 */ /* 0x0049e8000c101104 */
[----:B---3--:R4:W5:Y:S04]  /*3850*/  LDG.E R3, desc[UR6][R16.64+0x7cb4] ;  /* 0x007cb40610037981 */ /* 0x008968000c1e1900 */
[----:B------:R4:W5:Y:S02]  /*3860*/  LDG.E R0, desc[UR8][R16.64+0x7cb8] ;  /* 0x007cb80810007981 */ /* 0x000964000c1e1900 */
.L_x_173:
[----:B------:R-:W-:Y:S05]  /*3870*/  BSYNC.RELIABLE B0 ;  /* 0x0000000000007941 */ /* 0x000fea0003800100 */
.L_x_171:
[----:B-----5:R-:W-:Y:S01]  /*3880*/  ISETP.NE.AND P0, PT, R3, R0, PT ;  /* 0x000000000300720c */ /* 0x020fe20003f05270 */
[----:B------:R-:W-:-:S12]  /*3890*/  BSSY.RECONVERGENT B6, `(.L_x_174) ;  /* 0x0000015000067945 */ /* 0x000fd80003800200 */
[----:B------:R-:W-:Y:S05]  /*38a0*/  @P0 BRA `(.L_x_175) ;  /* 0x00000000004c0947 */ /* 0x000fea0003800000 */
[----:B------:R-:W-:Y:S01]  /*38b0*/  MOV R14, 0x8 ;  /* 0x00000008000e7802 */ /* 0x000fe20000000f00 */
[----:B------:R-:W1:Y:S01]  /*38c0*/  LDCU.64 UR6, c[0x4][0xa8] ;  /* 0x01001500ff0677ac */ /* 0x000e620008000a00 */
[----:B------:R-:W-:Y:S02]  /*38d0*/  IMAD.MOV.U32 R8, RZ, RZ, 0x182 ;  /* 0x00000182ff087424 */ /* 0x000fe400078e00ff */
[----:B------:R-:W-:Y:S01]  /*38e0*/  IMAD.MOV.U32 R12, RZ, RZ, 0x1 ;  /* 0x00000001ff0c7424 */ /* 0x000fe200078e00ff */
[----:B------:R-:W2:Y:S01]  /*38f0*/  LDCU.64 UR8, c[0x4][0xa0] ;  /* 0x01001400ff0877ac */ /* 0x000ea20008000a00 */
[----:B----4-:R-:W4:Y:S01]  /*3900*/  LDC.64 R14, c[0x4][R14] ;  /* 0x010000000e0e7b82 */ /* 0x010f220000000a00 */
[----:B------:R-:W-:Y:S01]  /*3910*/  IMAD.MOV.U32 R13, RZ, RZ, RZ ;  /* 0x000000ffff0d7224 */ /* 0x000fe200078e00ff */
[----:B------:R-:W5:Y:S01]  /*3920*/  LDCU.64 UR4, c[0x4][0x30] ;  /* 0x01000600ff0477ac */ /* 0x000f620008000a00 */
[----:B-1----:R-:W-:Y:S02]  /*3930*/  IMAD.U32 R4, RZ, RZ, UR6 ;  /* 0x00000006ff047e24 */ /* 0x002fe4000f8e00ff */
[----:B------:R-:W-:-:S02]  /*3940*/  IMAD.U32 R5, RZ, RZ, UR7 ;  /* 0x00000007ff057e24 */ /* 0x000fc4000f8e00ff */
[----:B--2---:R-:W-:Y:S02]  /*3950*/  IMAD.U32 R6, RZ, RZ, UR8 ;  /* 0x00000008ff067e24 */ /* 0x004fe4000f8e00ff */
[----:B------:R-:W-:Y:S02]  /*3960*/  IMAD.U32 R7, RZ, RZ, UR9 ;  /* 0x00000009ff077e24 */ /* 0x000fe4000f8e00ff */
[----:B-----5:R-:W-:Y:S02]  /*3970*/  IMAD.U32 R10, RZ, RZ, UR4 ;  /* 0x00000004ff0a7e24 */ /* 0x020fe4000f8e00ff */
[----:B------:R-:W-:-:S07]  /*3980*/  IMAD.U32 R11, RZ, RZ, UR5 ;  /* 0x00000005ff0b7e24 */ /* 0x000fce000f8e00ff */
[----:B------:R-:W-:-:S07]  /*3990*/  LEPC R20, `(.L_x_176) ;  /* 0x000000001014794e */ /* 0x000fce0000000000 */
[----:B0--34-:R-:W-:Y:S05]  /*39a0*/  CALL.ABS.NOINC R14 ;  /* 0x000000000e007343 */ /* 0x019fea0003c00000 */
.L_x_176:
[----:B------:R-:W-:Y:S02]  /*39b0*/  R2UR UR4, R18 ;  /* 0x00000000120472ca */ /* 0x000fe400000e0000 */
[----:B------:R-:W-:-:S13]  /*39c0*/  R2UR UR5, R19 ;  /* 0x00000000130572ca */ /* 0x000fda00000e0000 */
[----:B------:R1:W5:Y:S02]  /*39d0*/  LDG.E R3, desc[UR4][R16.64+0x7cb4] ;  /* 0x007cb40410037981 */ /* 0x000364000c1e1900 */
.L_x_175:
[----:B------:R-:W-:Y:S05]  /*39e0*/  BSYNC.RECONVERGENT B6 ;  /* 0x0000000000067941 */ /* 0x000fea0003800200 */
.L_x_174:
[C---:B------:R-:W-:Y:S02]  /*39f0*/  R2UR UR4, R18.reuse ;  /* 0x00000000120472ca */ /* 0x040fe400000e0000 */
[C---:B------:R-:W-:Y:S02]  /*3a00*/  R2UR UR5, R19.reuse ;  /* 0x00000000130572ca */ /* 0x040fe400000e0000 */
[----:B------:R-:W-:Y:S02]  /*3a10*/  R2UR UR6, R18 ;  /* 0x00000000120672ca */ /* 0x000fe400000e0000 */
[----:B------:R-:W-:-:S09]  /*3a20*/  R2UR UR7, R19 ;  /* 0x00000000130772ca */ /* 0x000fd200000e0000 */
[----:B------:R-:W2:Y:S04]  /*3a30*/  LDG.E R0, desc[UR4][R16.64+0x7cbc] ;  /* 0x007cbc0410007981 */ /* 0x000ea8000c1e1900 */
[----:B----4-:R-:W4:Y:S01]  /*3a40*/  LDG.E R4, desc[UR6][R16.64+0x7cc4] ;  /* 0x007cc40610047981 */ /* 0x010f22000c1e1900 */
[----:B------:R-:W-:Y:S01]  /*3a50*/  R2UR UR8, R18 ;  /* 0x00000000120872ca */ /* 0x000fe200000e0000 */
[----:B------:R-:W-:Y:S01]  /*3a60*/  VIADD R29, R29, 0x1 ;  /* 0x000000011d1d7836 */ /* 0x000fe20000000000 */
[----:B------:R-:W-:Y:S02]  /*3a70*/  R2UR UR9, R19 ;  /* 0x00000000130972ca */ /* 0x000fe400000e0000 */
[C---:B-----5:R-:W-:Y:S01]  /*3a80*/  ISETP.NE.AND P0, PT, R3.reuse, 0x5e, PT ;  /* 0x0000005e0300780c */ /* 0x060fe20003f05270 */
[----:B------:R-:W-:-:S05]  /*3a90*/  VIADD R3, R3, 0x1 ;  /* 0x0000000103037836 */ /* 0x000fca0000000000 */
[----:B------:R-:W-:-:S05]  /*3aa0*/  SEL R3, R3, RZ, P0 ;  /* 0x000000ff03037207 */ /* 0x000fca0000000000 */
[----:B------:R0:W-:Y:S01]  /*3ab0*/  STG.E desc[UR4][R16.64+0x7cb4], R3 ;  /* 0x007cb40310007986 */ /* 0x0001e2000c101904 */
[----:B--2---:R-:W-:Y:S02]  /*3ac0*/  VIADD R5, R0, 0xffffffff ;  /* 0xffffffff00057836 */ /* 0x004fe40000000000 */
[----:B----4-:R-:W-:-:S03]  /*3ad0*/  VIADD R7, R4, 0xffffffff ;  /* 0xffffffff04077836 */ /* 0x010fc60000000000 */
[----:B------:R0:W-:Y:S04]  /*3ae0*/  STG.E desc[UR6][R16.64+0x7cbc], R5 ;  /* 0x007cbc0510007986 */ /* 0x0001e8000c101906 */
[----:B------:R0:W-:Y:S01]  /*3af0*/  STG.E desc[UR8][R16.64+0x7cc4], R7 ;  /* 0x007cc40710007986 */ /* 0x0001e2000c101908 */
[----:B------:R-:W-:Y:S05]  /*3b00*/  BRA `(.L_x_177) ;  /* 0xffffffd800687947 */ /* 0x000fea000383ffff */
.L_x_170:
[----:B------:R-:W-:Y:S05]  /*3b10*/  BSYNC.RECONVERGENT B7 ;  /* 0x0000000000077941 */ /* 0x000fea0003800200 */
.L_x_167:
[----:B------:R-:W-:Y:S02]  /*3b20*/  R2UR UR4, R18 ;  /* 0x00000000120472ca */ /* 0x000fe400000e0000 */
[----:B------:R-:W-:-:S13]  /*3b30*/  R2UR UR5, R19 ;  /* 0x00000000130572ca */ /* 0x000fda00000e0000 */
[----:B------:R2:W5:Y:S02]  /*3b40*/  LDG.E.64 R22, desc[UR4][R16.64+0x7cd8] ;  /* 0x007cd80410167981 */ /* 0x000564000c1e1b00 */
.L_x_155:
[----:B------:R-:W-:Y:S05]  /*3b50*/  BSYNC.RECONVERGENT B8 ;  /* 0x0000000000087941 */ /* 0x000fea0003800200 */
.L_x_154:
[----:B-----5:R-:W-:-:S04]  /*3b60*/  ISETP.GE.U32.AND P0, PT, R22, R31, PT ;  /* 0x0000001f1600720c */ /* 0x020fc80003f06070 */
[----:B------:R-:W-:-:S13]  /*3b70*/  ISETP.GE.U32.AND.EX P0, PT, R23, R2, PT, P0 ;  /* 0x000000021700720c */ /* 0x000fda0003f06100 */
[----:B------:R-:W-:Y:S05]  /*3b80*/  @!P0 BRA `(.L_x_153) ;  /* 0x0000000000208947 */ /* 0x000fea0003800000 */
[----:B------:R-:W-:Y:S02]  /*3b90*/  R2UR UR4, R18 ;  /* 0x00000000120472ca */ /* 0x000fe400000e0000 */
[----:B------:R-:W-:-:S13]  /*3ba0*/  R2UR UR5, R19 ;  /* 0x00000000130572ca */ /* 0x000fda00000e0000 */
[----:B------:R-:W5:Y:S02]  /*3bb0*/  LDG.E R0, desc[UR4][R16.64+0x7cb8] ;  /* 0x007cb80410007981 */ /* 0x000f64000c1e1900 */
[C---:B-----5:R-:W-:Y:S01]  /*3bc0*/  ISETP.NE.AND P0, PT, R0.reuse, 0x5e, PT ;  /* 0x0000005e0000780c */ /* 0x060fe20003f05270 */
[----:B------:R-:W-:-:S05]  /*3bd0*/  VIADD R0, R0, 0x1 ;  /* 0x0000000100007836 */ /* 0x000fca0000000000 */
[----:B------:R-:W-:-:S04]  /*3be0*/  SEL R0, R0, RZ, P0 ;  /* 0x000000ff00007207 */ /* 0x000fc80000000000 */
[----:B------:R-:W-:-:S13]  /*3bf0*/  ISETP.NE.AND P0, PT, R3, R0, PT ;  /* 0x000000000300720c */ /* 0x000fda0003f05270 */
[----:B------:R-:W-:Y:S05]  /*3c00*/  @P0 BRA `(.L_x_152) ;  /* 0x0000000000e40947 */ /* 0x000fea0003800000 */
.L_x_153:
[----:B-----5:R-:W-:Y:S01]  /*3c10*/  ISETP.GE.U32.AND P0, PT, R22, R31, PT ;  /* 0x0000001f1600720c */ /* 0x020fe20003f06070 */
[----:B------:R-:W-:Y:S03]  /*3c20*/  BSSY.RECONVERGENT B0, `(.L_x_178) ;  /* 0x0000036000007945 */ /* 0x000fe60003800200 */
[----:B------:R-:W-:-:S13]  /*3c30*/  ISETP.GE.U32.AND.EX P0, PT, R23, R2, PT, P0 ;  /* 0x000000021700720c */ /* 0x000fda0003f06100 */
[----:B------:R-:W-:Y:S05]  /*3c40*/  @P0 BRA `(.L_x_179) ;  /* 0x0000000000440947 */ /* 0x000fea0003800000 */
[----:B------:R-:W-:Y:S02]  /*3c50*/  R2UR UR4, R18 ;  /* 0x00000000120472ca */ /* 0x000fe400000e0000 */
[----:B------:R-:W-:-:S13]  /*3c60*/  R2UR UR5, R19 ;  /* 0x00000000130572ca */ /* 0x000fda00000e0000 */
[----:B-1----:R-:W5:Y:S02]  /*3c70*/  LDG.E R3, desc[UR4][R16.64+0x7cb4] ;  /* 0x007cb40410037981 */ /* 0x002f64000c1e1900 */
[----:B-----5:R-:W-:-:S06]  /*3c80*/  IMAD.WIDE R4, R3, 0x150, R16 ;  /* 0x0000015003047825 */ /* 0x020fcc00078e0210 */
[----:B------:R-:W5:Y:S01]  /*3c90*/  LDG.E.64 R4, desc[UR4][R4.64+0xd0] ;  /* 0x0000d00404047981 */ /* 0x000f62000c1e1b00 */
[----:B------:R-:W-:-:S05]  /*3ca0*/  IADD3 R7, P0, PT, R22, 0x1, RZ ;  /* 0x0000000116077810 */ /* 0x000fca0007f1e0ff */
[----:B------:R-:W-:Y:S01]  /*3cb0*/  IMAD.X R23, RZ, RZ, R23, P0 ;  /* 0x000000ffff177224 */ /* 0x000fe200000e0617 */
[----:B-----5:R-:W-:-:S04]  /*3cc0*/  ISETP.GT.U32.AND P0, PT, R4, R7, PT ;  /* 0x000000070400720c */ /* 0x020fc80003f04070 */
[----:B------:R-:W-:-:S04]  /*3cd0*/  ISETP.GT.U32.AND.EX P0, PT, R5, R23, PT, P0 ;  /* 0x000000170500720c */ /* 0x000fc80003f04100 */
[----:B------:R-:W-:Y:S02]  /*3ce0*/  SEL R22, R4, R7, P0 ;  /* 0x0000000704167207 */ /* 0x000fe40000000000 */
[----:B------:R-:W-:Y:S02]  /*3cf0*/  SEL R23, R5, R23, P0 ;  /* 0x0000001705177207 */ /* 0x000fe40000000000 */
[----:B------:R-:W-:-:S04]  /*3d00*/  ISETP.LT.U32.AND P0, PT, R22, R31, PT ;  /* 0x0000001f1600720c */ /* 0x000fc80003f01070 */
[----:B------:R-:W-:-:S04]  /*3d10*/  ISETP.LT.U32.AND.EX P0, PT, R23, R2, PT, P0 ;  /* 0x000000021700720c */ /* 0x000fc80003f01100 */
[----:B------:R-:W-:Y:S02]  /*3d20*/  SEL R22, R22, R31, P0 ;  /* 0x0000001f16167207 */ /* 0x000fe40000000000 */
[----:B------:R-:W-:-:S05]  /*3d30*/  SEL R23, R23, R2, P0 ;  /* 0x0000000217177207 */ /* 0x000fca0000000000 */
[----:B------:R1:W-:Y:S01]  /*3d40*/  STG.E.64 desc[UR4][R16.64+0x7cd8], R22 ;  /* 0x007cd81610007986 */ /* 0x0003e2000c101b04 */
[----:B------:R-:W-:Y:S05]  /*3d50*/  BRA `(.L_x_180) ;  /* 0x0000000000887947 */ /* 0x000fea0003800000 */
.L_x_179:
[C---:B------:R-:W-:Y:S02]  /*3d60*/  R2UR UR6, R18.reuse ;  /* 0x00000000120672ca */ /* 0x040fe400000e0000 */
[C---:B------:R-:W-:Y:S02]  /*3d70*/  R2UR UR7, R19.reuse ;  /* 0x00000000130772ca */ /* 0x040fe400000e0000 */
[----:B------:R-:W-:Y:S02]  /*3d80*/  R2UR UR4, R18 ;  /* 0x00000000120472ca */ /* 0x000fe400000e0000 */
[----:B------:R-:W-:-:S09]  /*3d90*/  R2UR UR5, R19 ;  /* 0x00000000130572ca */ /* 0x000fd200000e0000 */
[----:B------:R-:W5:Y:S04]  /*3da0*/  LDG.E R0, desc[UR6][R16.64+0x7cb8] ;  /* 0x007cb80610007981 */ /* 0x000f68000c1e1900 */
[----:B-1----:R-:W2:Y:S01]  /*3db0*/  LDG.E R3, desc[UR4][R16.64+0x7cb4] ;  /* 0x007cb40410037981 */ /* 0x002ea2000c1e1900 */
[C---:B-----5:R-:W-:Y:S01]  /*3dc0*/  ISETP.NE.AND P0, PT, R0.reuse, 0x5e, PT ;  /* 0x0000005e0000780c */ /* 0x060fe20003f05270 */
[----:B------:R-:W-:-:S05]  /*3dd0*/  VIADD R0, R0, 0x1 ;  /* 0x0000000100007836 */ /* 0x000fca0000000000 */
[----:B------:R-:W-:-:S04]  /*3de0*/  SEL R0, R0, RZ, P0 ;  /* 0x000000ff00007207 */ /* 0x000fc80000000000 */
[----:B--2---:R-:W-:-:S13]  /*3df0*/  ISETP.NE.AND P1, PT, R3, R0, PT ;  /* 0x000000000300720c */ /* 0x004fda0003f25270 */
[----:B------:R-:W-:Y:S01]  /*3e00*/  @!P1 R2UR UR4, R18 ;  /* 0x00000000120492ca */ /* 0x000fe200000e0000 */
[----:B------:R-:W-:Y:S01]  /*3e10*/  @!P1 IMAD.WIDE R4, R3, 0x150, R16 ;  /* 0x0000015003049825 */ /* 0x000fe200078e0210 */
[----:B------:R-:W-:-:S13]  /*3e20*/  @!P1 R2UR UR5, R19 ;  /* 0x00000000130592ca */ /* 0x000fda00000e0000 */
[----:B------:R-:W2:Y:S01]  /*3e30*/  @!P1 LDG.E.64 R4, desc[UR4][R4.64+0xd0] ;  /* 0x0000d00404049981 */ /* 0x000ea2000c1e1b00 */
[----:B------:R-:W-:Y:S01]  /*3e40*/  IADD3 R11, P0, PT, R22, 0x1, RZ ;  /* 0x00000001160b7810 */ /* 0x000fe20007f1e0ff */
[----:B------:R-:W-:Y:S01]  /*3e50*/  @P1 IMAD.WIDE R8, R3, 0x150, R16 ;  /* 0x0000015003081825 */ /* 0x000fe200078e0210 */
[----:B------:R-:W-:Y:S02]  /*3e60*/  @P1 R2UR UR6, R18 ;  /* 0x00000000120612ca */ /* 0x000fe400000e0000 */
[----:B------:R-:W-:Y:S01]  /*3e70*/  @P1 R2UR UR7, R19 ;  /* 0x00000000130712ca */ /* 0x000fe200000e0000 */
[----:B------:R-:W-:Y:S01]  /*3e80*/  IMAD.X R13, RZ, RZ, R23, P0 ;  /* 0x000000ffff0d7224 */ /* 0x000fe200000e0617 */
[----:B--2---:R-:W-:-:S04]  /*3e90*/  @!P1 ISETP.GT.U32.AND P0, PT, R4, R11, PT ;  /* 0x0000000b0400920c */ /* 0x004fc80003f04070 */
[----:B------:R-:W-:-:S04]  /*3ea0*/  @!P1 ISETP.GT.U32.AND.EX P0, PT, R5, R13, PT, P0 ;  /* 0x0000000d0500920c */ /* 0x000fc80003f04100 */
[----:B------:R-:W-:Y:S02]  /*3eb0*/  @!P1 SEL R22, R4, R11, P0 ;  /* 0x0000000b04169207 */ /* 0x000fe40000000000 */
[----:B------:R-:W-:-:S03]  /*3ec0*/  @!P1 SEL R23, R5, R13, P0 ;  /* 0x0000000d05179207 */ /* 0x000fc60000000000 */
[----:B------:R-:W-:Y:S02]  /*3ed0*/  @!P1 IMAD.MOV.U32 R6, RZ, RZ, R22 ;  /* 0x000000ffff069224 */ /* 0x000fe400078e0016 */
[----:B------:R-:W-:-:S05]  /*3ee0*/  @!P1 IMAD.MOV.U32 R7, RZ, RZ, R23 ;  /* 0x000000ffff079224 */ /* 0x000fca00078e0017 */
[----:B------:R1:W-:Y:S04]  /*3ef0*/  @!P1 STG.E.64 desc[UR4][R16.64+0x7cd8], R6 ;  /* 0x007cd80610009986 */ /* 0x0003e8000c101b04 */
[----:B------:R-:W2:Y:S01]  /*3f00*/  @P1 LDG.E.64 R4, desc[UR6][R8.64+0xd0] ;  /* 0x0000d00608041981 */ /* 0x000ea2000c1e1b00 */
[----:B------:R-:W-:Y:S02]  /*3f10*/  @P1 R2UR UR4, R18 ;  /* 0x00000000120412ca */ /* 0x000fe400000e0000 */
[----:B------:R-:W-:Y:S02]  /*3f20*/  @P1 R2UR UR5, R19 ;  /* 0x00000000130512ca */ /* 0x000fe400000e0000 */
[----:B--2---:R-:W-:-:S04]  /*3f30*/  @P1 ISETP.GT.U32.AND P0, PT, R4, R11, PT ;  /* 0x0000000b0400120c */ /* 0x004fc80003f04070 */
[----:B------:R-:W-:-:S04]  /*3f40*/  @P1 ISETP.GT.U32.AND.EX P0, PT, R5, R13, PT, P0 ;  /* 0x0000000d0500120c */ /* 0x000fc80003f04100 */
[----:B------:R-:W-:Y:S02]  /*3f50*/  @P1 SEL R22, R4, R11, P0 ;  /* 0x0000000b04161207 */ /* 0x000fe40000000000 */
[----:B------:R-:W-:-:S05]  /*3f60*/  @P1 SEL R23, R5, R13, P0 ;  /* 0x0000000d05171207 */ /* 0x000fca0000000000 */
[----:B------:R1:W-:Y:S02]  /*3f70*/  @P1 STG.E.64 desc[UR4][R16.64+0x7cd8], R22 ;  /* 0x007cd81610001986 */ /* 0x0003e4000c101b04 */
.L_x_180:
[----:B------:R-:W-:Y:S05]  /*3f80*/  BSYNC.RECONVERGENT B0 ;  /* 0x0000000000007941 */ /* 0x000fea0003800200 */
.L_x_178:
[----:B------:R-:W-:Y:S05]  /*3f90*/  BRA `(.L_x_181) ;  /* 0xffffffcc00647947 */ /* 0x000fea000383ffff */
.L_x_152:
[----:B------:R-:W-:Y:S05]  /*3fa0*/  BSYNC.RECONVERGENT B9 ;  /* 0x0000000000097941 */ /* 0x000fea0003800200 */
.L_x_149:
[----:B------:R-:W5:Y:S01]  /*3fb0*/  LDCU UR4, c[0x0][0x3a8] ;  /* 0x00007500ff0477ac */ /* 0x000f620008000800 */
[----:B------:R-:W-:-:S05]  /*3fc0*/  IMAD.IADD R33, R30, 0x1, R33 ;  /* 0x000000011e217824 */ /* 0x000fca00078e0221 */
[----:B-----5:R-:W-:-:S13]  /*3fd0*/  ISETP.GE.AND P0, PT, R33, UR4, PT ;  /* 0x0000000421007c0c */ /* 0x020fda000bf06270 */
[----:B------:R-:W-:Y:S05]  /*3fe0*/  @!P0 BRA `(.L_x_182) ;  /* 0xffffffc000488947 */ /* 0x000fea000383ffff */
.L_x_143:
[----:B------:R-:W-:Y:S05]  /*3ff0*/  WARPSYNC.ALL ;  /* 0x0000000000007948 */ /* 0x000fea0003800000 */
[----:B------:R-:W-:Y:S06]  /*4000*/  BAR.SYNC.DEFER_BLOCKING 0x0 ;  /* 0x0000000000007b1d */ /* 0x000fec0000010000 */
[----:B------:R-:W-:Y:S05]  /*4010*/  EXIT ;  /* 0x000000000000794d */ /* 0x000fea0003800000 */
.L_x_183:
        /* <DEDUP_REMOVED lines=14> */
.L_x_196:


//--------------------- .text._Z14initializationP3ROBi --------------------------
	.section	.text._Z14initializationP3ROBi,"ax",@progbits
	.align	128
        .global         _Z14initializationP3ROBi
        .type           _Z14initializationP3ROBi,@function
        .size           _Z14initializationP3ROBi,(.L_x_197 - _Z14initializationP3ROBi)
        .other          _Z14initializationP3ROBi,@"STO_CUDA_ENTRY STV_DEFAULT"
_Z14initializationP3ROBi:
.text._Z14initializationP3ROBi:
[----:B------:R-:W-:Y:S01]  /*0000*/  LDC R1, c[0x0][0x37c] ;  /* 0x0000df00ff017b82 */ /* 0x000fe20000000800 */
[----:B------:R-:W0:Y:S07]  /*0010*/  S2R R0, SR_TID.X ;  /* 0x0000000000007919 */ /* 0x000e2e0000002100 */
[----:B------:R-:W0:Y:S01]  /*0020*/  S2UR UR4, SR_CTAID.X ;  /* 0x00000000000479c3 */ /* 0x000e220000002500 */
[----:B------:R-:W1:Y:S07]  /*0030*/  LDCU UR5, c[0x0][0x388] ;  /* 0x00007100ff0577ac */ /* 0x000e6e0008000800 */
[----:B------:R-:W0:Y:S02]  /*0040*/  LDC R7, c[0x0][0x360] ;  /* 0x0000d800ff077b82 */ /* 0x000e240000000800 */
[----:B0-----:R-:W-:-:S05]  /*0050*/  IMAD R0, R7, UR4, R0 ;  /* 0x0000000407007c24 */ /* 0x001fca000f8e0200 */
[----:B-1----:R-:W-:-:S13]  /*0060*/  ISETP.GE.AND P0, PT, R0, UR5, PT ;  /* 0x0000000500007c0c */ /* 0x002fda000bf06270 */
[----:B------:R-:W-:Y:S05]  /*0070*/  @P0 EXIT ;  /* 0x000000000000094d */ /* 0x000fea0003800000 */
[----:B------:R-:W0:Y:S01]  /*0080*/  LDC.64 R4, c[0x0][0x380] ;  /* 0x0000e000ff047b82 */ /* 0x000e220000000a00 */
[----:B------:R-:W1:Y:S01]  /*0090*/  LDCU UR4, c[0x0][0x370] ;  /* 0x00006e00ff0477ac */ /* 0x000e620008000800 */
[----:B------:R-:W-:Y:S01]  /*00a0*/  HFMA2 R9, -RZ, RZ, 0, 2.384185791015625e-07 ;  /* 0x00000004ff097431 */ /* 0x000fe200000001ff */
[----:B------:R-:W2:Y:S01]  /*00b0*/  LDCU.64 UR6, c[0x0][0x358] ;  /* 0x00006b00ff0677ac */ /* 0x000ea20008000a00 */
[----:B-1----:R-:W-:-:S07]  /*00c0*/  IMAD R7, R7, UR4, RZ ;  /* 0x0000000407077c24 */ /* 0x002fce000f8e02ff */
.L_x_184:
[----:B01----:R-:W-:Y:S01]  /*00d0*/  IMAD.WIDE R2, R0, 0x7cf0, R4 ;  /* 0x00007cf000027825 */ /* 0x003fe200078e0204 */
[----:B------:R-:W-:-:S04]  /*00e0*/  IADD3 R0, PT, PT, R7, R0, RZ ;  /* 0x0000000007007210 */ /* 0x000fc80007ffe0ff */
[----:B--2---:R1:W-:Y:S01]  /*00f0*/  STG.E desc[UR6][R2.64+0x7cbc], R9 ;  /* 0x007cbc0902007986 */ /* 0x0043e2000c101906 */
[----:B------:R-:W-:-:S03]  /*0100*/  ISETP.GE.AND P0, PT, R0, UR5, PT ;  /* 0x0000000500007c0c */ /* 0x000fc6000bf06270 */
[----:B------:R1:W-:Y:S10]  /*0110*/  STG.E desc[UR6][R2.64+0x7cc0], R9 ;  /* 0x007cc00902007986 */ /* 0x0003f4000c101906 */
[----:B------:R-:W-:Y:S05]  /*0120*/  @!P0 BRA `(.L_x_184) ;  /* 0xfffffffc00e88947 */ /* 0x000fea000383ffff */
[----:B------:R-:W-:Y:S05]  /*0130*/  EXIT ;  /* 0x000000000000794d */ /* 0x000fea0003800000 */
.L_x_185:
        /* <DEDUP_REMOVED lines=12> */
.L_x_197:


//--------------------- .text._Z6resultP3ROBiiPm  --------------------------
	.section	.text._Z6resultP3ROBiiPm,"ax",@progbits
	.align	128
        .global         _Z6resultP3ROBiiPm
        .type           _Z6resultP3ROBiiPm,@function
        .size           _Z6resultP3ROBiiPm,(.L_x_198 - _Z6resultP3ROBiiPm)
        .other          _Z6resultP3ROBiiPm,@"STO_CUDA_ENTRY STV_DEFAULT"
_Z6resultP3ROBiiPm:
.text._Z6resultP3ROBiiPm:
[----:B------:R-:W0:Y:S08]  /*0000*/  LDC R1, c[0x0][0x37c] ;  /* 0x0000df00ff017b82 */ /* 0x000e300000000800 */
[----:B------:R-:W1:Y:S01]  /*0010*/  LDC.64 R2, c[0x0][0x390] ;  /* 0x0000e400ff027b82 */ /* 0x000e620000000a00 */
[----:B------:R-:W1:Y:S01]  /*0020*/  LDCU.64 UR10, c[0x0][0x358] ;  /* 0x00006b00ff0a77ac */ /* 0x000e620008000a00 */
[----:B0-----:R-:W-:Y:S01]  /*0030*/  VIADD R1, R1, 0xfffffff8 ;  /* 0xfffffff801017836 */ /* 0x001fe20000000000 */
[----:B------:R-:W-:Y:S01]  /*0040*/  CS2R R8, SRZ ;  /* 0x0000000000087805 */ /* 0x000fe2000001ff00 */
[----:B------:R-:W0:Y:S01]  /*0050*/  LDCU UR6, c[0x0][0x388] ;  /* 0x00007100ff0677ac */ /* 0x000e220008000800 */
[----:B------:R-:W2:Y:S01]  /*0060*/  LDCU UR4, c[0x0][0x2f8] ;  /* 0x00005f00ff0477ac */ /* 0x000ea20008000800 */
[----:B------:R-:W3:Y:S01]  /*0070*/  LDCU UR5, c[0x0][0x2fc] ;  /* 0x00005f80ff0577ac */ /* 0x000ee20008000800 */
[----:B0-----:R-:W-:Y:S01]  /*0080*/  UISETP.GE.AND UP0, UPT, UR6, 0x1, UPT ;  /* 0x000000010600788c */ /* 0x001fe2000bf06270 */
[----:B-1----:R0:W-:Y:S01]  /*0090*/  STG.E.64 desc[UR10][R2.64], RZ ;  /* 0x000000ff02007986 */ /* 0x0021e2000c101b0a */
[----:B--2---:R-:W-:-:S05]  /*00a0*/  IADD3 R6, P0, PT, R1, UR4, RZ ;  /* 0x0000000401067c10 */ /* 0x004fca000ff1e0ff */
[----:B---3--:R-:W-:Y:S02]  /*00b0*/  IMAD.X R7, RZ, RZ, UR5, P0 ;  /* 0x00000005ff077e24 */ /* 0x008fe400080e06ff */
[----:B------:R-:W-:Y:S06]  /*00c0*/  BRA.U !UP0, `(.L_x_186) ;  /* 0x00000009089c7547 */ /* 0x000fec000b800000 */
[----:B------:R-:W-:Y:S01]  /*00d0*/  UISETP.GE.U32.AND UP1, UPT, UR6, 0x10, UPT ;  /* 0x000000100600788c */ /* 0x000fe2000bf26070 */
[----:B------:R-:W-:Y:S01]  /*00e0*/  IMAD.MOV.U32 R0, RZ, RZ, RZ ;  /* 0x000000ffff007224 */ /* 0x000fe200078e00ff */
[----:B------:R-:W-:Y:S01]  /*00f0*/  ULOP3.LUT UR7, UR6, 0xf, URZ, 0xc0, !UPT ;  /* 0x0000000f06077892 */ /* 0x000fe2000f8ec0ff */
[----:B------:R-:W-:-:S03]  /*0100*/  CS2R R8, SRZ ;  /* 0x0000000000087805 */ /* 0x000fc6000001ff00 */
[----:B------:R-:W-:-:S03]  /*0110*/  UISETP.NE.AND UP0, UPT, UR7, URZ, UPT ;  /* 0x000000ff0700728c */ /* 0x000fc6000bf05270 */
[----:B------:R-:W-:Y:S08]  /*0120*/  BRA.U !UP1, `(.L_x_187) ;  /* 0x0000000509407547 */ /* 0x000ff0000b800000 */
[----:B------:R-:W1:Y:S01]  /*0130*/  LDCU.64 UR4, c[0x0][0x380] ;  /* 0x00007000ff0477ac */ /* 0x000e620008000a00 */
[----:B------:R-:W-:Y:S01]  /*0140*/  CS2R R8, SRZ ;  /* 0x0000000000087805 */ /* 0x000fe2000001ff00 */
[----:B------:R-:W-:-:S04]  /*0150*/  ULOP3.LUT UR8, UR6, 0x7ffffff0, URZ, 0xc0, !UPT ;  /* 0x7ffffff006087892 */ /* 0x000fc8000f8ec0ff */
[----:B------:R-:W-:Y:S02]  /*0160*/  UIADD3 UR9, UPT, UPT, -UR8, URZ, URZ ;  /* 0x000000ff08097290 */ /* 0x000fe4000fffe1ff */
[----:B------:R-:W-:Y:S01]  /*0170*/  IMAD.U32 R0, RZ, RZ, UR8 ;  /* 0x00000008ff007e24 */ /* 0x000fe2000f8e00ff */
[----:B-1----:R-:W-:-:S04]  /*0180*/  UIADD3 UR4, UP1, UPT, UR4, 0x46458, URZ ;  /* 0x0004645804047890 */ /* 0x002fc8000ff3e0ff */
[----:B------:R-:W-:Y:S02]  /*0190*/  UIADD3.X UR5, UPT, UPT, URZ, UR5, URZ, UP1, !UPT ;  /* 0x00000005ff057290 */ /* 0x000fe40008ffe4ff */
[----:B------:R-:W-:-:S04]  /*01a0*/  IMAD.U32 R10, RZ, RZ, UR4 ;  /* 0x00000004ff0a7e24 */ /* 0x000fc8000f8e00ff */
[----:B------:R-:W-:-:S07]  /*01b0*/  IMAD.U32 R11, RZ, RZ, UR5 ;  /* 0x00000005ff0b7e24 */ /* 0x000fce000f8e00ff */
.L_x_188:
[----:B------:R-:W-:Y:S01]  /*01c0*/  MOV R4, R10 ;  /* 0x0000000a00047202 */ /* 0x000fe20000000f00 */
[----:B------:R-:W-:-:S05]  /*01d0*/  IMAD.MOV.U32 R5, RZ, RZ, R11 ;  /* 0x000000ffff057224 */ /* 0x000fca00078e000b */
[----:B--2---:R-:W2:Y:S02]  /*01e0*/  LDG.E.64 R10, desc[UR10][R4.64+-0x3e780] ;  /* 0xfc18800a040a7981 */ /* 0x004ea4000c1e1b00 */
[----:B--2---:R-:W-:-:S05]  /*01f0*/  IADD3 R10, P0, PT, R10, R8, RZ ;  /* 0x000000080a0a7210 */ /* 0x004fca0007f1e0ff */
[----:B------:R-:W-:-:S05]  /*0200*/  IMAD.X R11, R11, 0x1, R9, P0 ;  /* 0x000000010b0b7824 */ /* 0x000fca00000e0609 */
[----:B------:R1:W-:Y:S04]  /*0210*/  STG.E.64 desc[UR10][R2.64], R10 ;  /* 0x0000000a02007986 */ /* 0x0003e8000c101b0a */
[----:B------:R-:W2:Y:S02]  /*0220*/  LDG.E.64 R8, desc[UR10][R4.64+-0x36a90] ;  /* 0xfc95700a04087981 */ /* 0x000ea4000c1e1b00 */
[----:B--2---:R-:W-:-:S05]  /*0230*/  IADD3 R12, P0, PT, R8, R10, RZ ;  /* 0x0000000a080c7210 */ /* 0x004fca0007f1e0ff */
[----:B------:R-:W-:-:S05]  /*0240*/  IMAD.X R13, R9, 0x1, R11, P0 ;  /* 0x00000001090d7824 */ /* 0x000fca00000e060b */
[----:B------:R2:W-:Y:S04]  /*0250*/  STG.E.64 desc[UR10][R2.64], R12 ;  /* 0x0000000c02007986 */ /* 0x0005e8000c101b0a */
[----:B------:R-:W3:Y:S02]  /*0260*/  LDG.E.64 R8, desc[UR10][R4.64+-0x2eda0] ;  /* 0xfd12600a04087981 */ /* 0x000ee4000c1e1b00 */
[----:B---3--:R-:W-:-:S05]  /*0270*/  IADD3 R14, P0, PT, R8, R12, RZ ;  /* 0x0000000c080e7210 */ /* 0x008fca0007f1e0ff */
[----:B------:R-:W-:-:S05]  /*0280*/  IMAD.X R15, R9, 0x1, R13, P0 ;  /* 0x00000001090f7824 */ /* 0x000fca00000e060d */
[----:B------:R3:W-:Y:S04]  /*0290*/  STG.E.64 desc[UR10][R2.64], R14 ;  /* 0x0000000e02007986 */ /* 0x0007e8000c101b0a */
[----:B------:R-:W4:Y:S02]  /*02a0*/  LDG.E.64 R8, desc[UR10][R4.64+-0x270b0] ;  /* 0xfd8f500a04087981 */ /* 0x000f24000c1e1b00 */
[----:B----4-:R-:W-:-:S05]  /*02b0*/  IADD3 R16, P0, PT, R8, R14, RZ ;  /* 0x0000000e08107210 */ /* 0x010fca0007f1e0ff */
[----:B------:R-:W-:-:S05]  /*02c0*/  IMAD.X R17, R9, 0x1, R15, P0 ;  /* 0x0000000109117824 */ /* 0x000fca00000e060f */
[----:B------:R4:W-:Y:S04]  /*02d0*/  STG.E.64 desc[UR10][R2.64], R16 ;  /* 0x0000001002007986 */ /* 0x0009e8000c101b0a */
[----:B------:R-:W1:Y:S02]  /*02e0*/  LDG.E.64 R8, desc[UR10][R4.64+-0x1f3c0] ;  /* 0xfe0c400a04087981 */ /* 0x000e64000c1e1b00 */
[----:B-1----:R-:W-:-:S04]  /*02f0*/  IADD3 R10, P0, PT, R8, R16, RZ ;  /* 0x00000010080a7210 */ /* 0x002fc80007f1e0ff */
[----:B------:R-:W-:-:S05]  /*0300*/  IADD3.X R11, PT, PT, R9, R17, RZ, P0, !PT ;  /* 0x00000011090b7210 */ /* 0x000fca00007fe4ff */
        /* <DEDUP_REMOVED lines=14> */
[----:B-1----:R-:W-:-:S05]  /*03f0*/  IADD3 R10, P0, PT, R8, R16, RZ ;  /* 0x00000010080a7210 */ /* 0x002fca0007f1e0ff */
[----:B------:R-:W-:-:S05]  /*0400*/  IMAD.X R11, R9, 0x1, R17, P0 ;  /* 0x00000001090b7824 */ /* 0x000fca00000e0611 */
[----:B------:R1:W-:Y:S04]  /*0410*/  STG.E.64 desc[UR10][R2.64], R10 ;  /* 0x0000000a02007986 */ /* 0x0003e8000c101b0a */
[----:B------:R-:W2:Y:S02]  /*0420*/  LDG.E.64 R8, desc[UR10][R4.64+0x7cf0] ;  /* 0x007cf00a04087981 */ /* 0x000ea4000c1e1b00 */
[----:B--2---:R-:W-:-:S05]  /*0430*/  IADD3 R12, P0, PT, R8, R10, RZ ;  /* 0x0000000a080c7210 */ /* 0x004fca0007f1e0ff */
[----:B------:R-:W-:-:S05]  /*0440*/  IMAD.X R13, R9, 0x1, R11, P0 ;  /* 0x00000001090d7824 */ /* 0x000fca00000e060b */
[----:B------:R2:W-:Y:S04]  /*0450*/  STG.E.64 desc[UR10][R2.64], R12 ;  /* 0x0000000c02007986 */ /* 0x0005e8000c101b0a */
[----:B------:R-:W3:Y:S02]  /*0460*/  LDG.E.64 R8, desc[UR10][R4.64+0xf9e0] ;  /* 0x00f9e00a04087981 */ /* 0x000ee4000c1e1b00 */
[----:B---3--:R-:W-:-:S04]  /*0470*/  IADD3 R14, P0, PT, R8, R12, RZ ;  /* 0x0000000c080e7210 */ /* 0x008fc80007f1e0ff */
[----:B------:R-:W-:-:S05]  /*0480*/  IADD3.X R15, PT, PT, R9, R13, RZ, P0, !PT ;  /* 0x0000000d090f7210 */ /* 0x000fca00007fe4ff */
[----:B------:R3:W-:Y:S04]  /*0490*/  STG.E.64 desc[UR10][R2.64], R14 ;  /* 0x0000000e02007986 */ /* 0x0007e8000c101b0a */
[----:B------:R-:W4:Y:S02]  /*04a0*/  LDG.E.64 R8, desc[UR10][R4.64+0x176d0] ;  /* 0x0176d00a04087981 */ /* 0x000f24000c1e1b00 */
[----:B----4-:R-:W-:-:S05]  /*04b0*/  IADD3 R16, P0, PT, R8, R14, RZ ;  /* 0x0000000e08107210 */ /* 0x010fca0007f1e0ff */
[----:B------:R-:W-:-:S05]  /*04c0*/  IMAD.X R17, R9, 0x1, R15, P0 ;  /* 0x0000000109117824 */ /* 0x000fca00000e060f */
[----:B------:R-:W-:Y:S04]  /*04d0*/  STG.E.64 desc[UR10][R2.64], R16 ;  /* 0x0000001002007986 */ /* 0x000fe8000c101b0a */
        /* <DEDUP_REMOVED lines=12> */
[----:B------:R-:W3:Y:S01]  /*05a0*/  LDG.E.64 R8, desc[UR10][R4.64+0x36a90] ;  /* 0x036a900a04087981 */ /* 0x000ee2000c1e1b00 */
[----:B------:R-:W-:-:S04]  /*05b0*/  UIADD3 UR9, UPT, UPT, UR9, 0x10, URZ ;  /* 0x0000001009097890 */ /* 0x000fc8000fffe0ff */
[----:B------:R-:W-:Y:S01]  /*05c0*/  UISETP.NE.AND UP1, UPT, UR9, URZ, UPT ;  /* 0x000000ff0900728c */ /* 0x000fe2000bf25270 */
[----:B---3--:R-:W-:-:S05]  /*05d0*/  IADD3 R8, P0, PT, R8, R14, RZ ;  /* 0x0000000e08087210 */ /* 0x008fca0007f1e0ff */
[----:B------:R-:W-:Y:S01]  /*05e0*/  IMAD.X R9, R9, 0x1, R15, P0 ;  /* 0x0000000109097824 */ /* 0x000fe200000e060f */
[----:B-1----:R-:W-:-:S04]  /*05f0*/  IADD3 R10, P0, PT, R4, 0x7cf00, RZ ;  /* 0x0007cf00040a7810 */ /* 0x002fc80007f1e0ff */
[----:B------:R2:W-:Y:S01]  /*0600*/  STG.E.64 desc[UR10][R2.64], R8 ;  /* 0x0000000802007986 */ /* 0x0005e2000c101b0a */
[----:B------:R-:W-:Y:S01]  /*0610*/  IADD3.X R11, PT, PT, RZ, R5, RZ, P0, !PT ;  /* 0x00000005ff0b7210 */ /* 0x000fe200007fe4ff */
[----:B------:R-:W-:Y:S07]  /*0620*/  BRA.U UP1, `(.L_x_188) ;  /* 0xfffffff901e47547 */ /* 0x000fee000b83ffff */
.L_x_187:
[----:B------:R-:W-:Y:S05]  /*0630*/  BRA.U !UP0, `(.L_x_186) ;  /* 0x0000000508407547 */ /* 0x000fea000b800000 */
[----:B------:R-:W-:Y:S02]  /*0640*/  UISETP.GE.U32.AND UP0, UPT, UR7, 0x8, UPT ;  /* 0x000000080700788c */ /* 0x000fe4000bf06070 */
[----:B------:R-:W-:-:S04]  /*0650*/  ULOP3.LUT UR5, UR6, 0x7, URZ, 0xc0, !UPT ;  /* 0x0000000706057892 */ /* 0x000fc8000f8ec0ff */
[----:B------:R-:W-:-:S03]  /*0660*/  UISETP.NE.AND UP1, UPT, UR5, URZ, UPT ;  /* 0x000000ff0500728c */ /* 0x000fc6000bf25270 */
[----:B------:R-:W-:Y:S08]  /*0670*/  BRA.U !UP0, `(.L_x_189) ;  /* 0x00000001088c7547 */ /* 0x000ff0000b800000 */
[----:B------:R-:W1:Y:S02]  /*0680*/  LDC.64 R4, c[0x0][0x380] ;  /* 0x0000e000ff047b82 */ /* 0x000e640000000a00 */
[----:B-1----:R-:W-:-:S05]  /*0690*/  IMAD.WIDE.U32 R4, R0, 0x7cf0, R4 ;  /* 0x00007cf000047825 */ /* 0x002fca00078e0004 */
[----:B------:R-:W3:Y:S02]  /*06a0*/  LDG.E.64 R10, desc[UR10][R4.64+0x7cd8] ;  /* 0x007cd80a040a7981 */ /* 0x000ee4000c1e1b00 */
[----:B---3--:R-:W-:-:S05]  /*06b0*/  IADD3 R10, P0, PT, R10, R8, RZ ;  /* 0x000000080a0a7210 */ /* 0x008fca0007f1e0ff */
[----:B------:R-:W-:-:S05]  /*06c0*/  IMAD.X R11, R11, 0x1, R9, P0 ;  /* 0x000000010b0b7824 */ /* 0x000fca00000e0609 */
[----:B------:R1:W-:Y:S04]  /*06d0*/  STG.E.64 desc[UR10][R2.64], R10 ;  /* 0x0000000a02007986 */ /* 0x0003e8000c101b0a */
[----:B--2---:R-:W2:Y:S02]  /*06e0*/  LDG.E.64 R8, desc[UR10][R4.64+0xf9c8] ;  /* 0x00f9c80a04087981 */ /* 0x004ea4000c1e1b00 */
        /* <DEDUP_REMOVED lines=16> */
[----:B--2---:R-:W-:-:S04]  /*07f0*/  IADD3 R12, P0, PT, R8, R10, RZ ;  /* 0x0000000a080c7210 */ /* 0x004fc80007f1e0ff */
[----:B------:R-:W-:-:S05]  /*0800*/  IADD3.X R13, PT, PT, R9, R11, RZ, P0, !PT ;  /* 0x0000000b090d7210 */ /* 0x000fca00007fe4ff */
[----:B------:R4:W-:Y:S04]  /*0810*/  STG.E.64 desc[UR10][R2.64], R12 ;  /* 0x0000000c02007986 */ /* 0x0009e8000c101b0a */
[----:B------:R-:W3:Y:S02]  /*0820*/  LDG.E.64 R8, desc[UR10][R4.64+0x36a78] ;  /* 0x036a780a04087981 */ /* 0x000ee4000c1e1b00 */
[----:B---3--:R-:W-:-:S05]  /*0830*/  IADD3 R14, P0, PT, R8, R12, RZ ;  /* 0x0000000c080e7210 */ /* 0x008fca0007f1e0ff */
[----:B------:R-:W-:-:S05]  /*0840*/  IMAD.X R15, R9, 0x1, R13, P0 ;  /* 0x00000001090f7824 */ /* 0x000fca00000e060d */
[----:B------:R4:W-:Y:S04]  /*0850*/  STG.E.64 desc[UR10][R2.64], R14 ;  /* 0x0000000e02007986 */ /* 0x0009e8000c101b0a */
[----:B------:R-:W2:Y:S01]  /*0860*/  LDG.E.64 R8, desc[UR10][R4.64+0x3e768] ;  /* 0x03e7680a04087981 */ /* 0x000ea2000c1e1b00 */
[----:B------:R-:W-:Y:S01]  /*0870*/  VIADD R0, R0, 0x8 ;  /* 0x0000000800007836 */ /* 0x000fe20000000000 */
[----:B--2---:R-:W-:-:S05]  /*0880*/  IADD3 R8, P0, PT, R8, R14, RZ ;  /* 0x0000000e08087210 */ /* 0x004fca0007f1e0ff */
[----:B------:R-:W-:-:S05]  /*0890*/  IMAD.X R9, R9, 0x1, R15, P0 ;  /* 0x0000000109097824 */ /* 0x000fca00000e060f */
[----:B------:R4:W-:Y:S03]  /*08a0*/  STG.E.64 desc[UR10][R2.64], R8 ;  /* 0x0000000802007986 */ /* 0x0009e6000c101b0a */
.L_x_189:
[----:B------:R-:W-:Y:S05]  /*08b0*/  BRA.U !UP1, `(.L_x_186) ;  /* 0x0000000109a07547 */ /* 0x000fea000b800000 */
[----:B------:R-:W-:Y:S02]  /*08c0*/  UISETP.GE.U32.AND UP0, UPT, UR5, 0x4, UPT ;  /* 0x000000040500788c */ /* 0x000fe4000bf06070 */
[----:B------:R-:W-:-:S04]  /*08d0*/  ULOP3.LUT UR4, UR6, 0x3, URZ, 0xc0, !UPT ;  /* 0x0000000306047892 */ /* 0x000fc8000f8ec0ff */
[----:B------:R-:W-:-:S03]  /*08e0*/  UISETP.NE.AND UP1, UPT, UR4, URZ, UPT ;  /* 0x000000ff0400728c */ /* 0x000fc6000bf25270 */
[----:B------:R-:W-:Y:S08]  /*08f0*/  BRA.U !UP0, `(.L_x_190) ;  /* 0x00000001084c7547 */ /* 0x000ff0000b800000 */
[----:B------:R-:W4:Y:S02]  /*0900*/  LDC.64 R4, c[0x0][0x380] ;  /* 0x0000e000ff047b82 */ /* 0x000f240000000a00 */
[----:B----4-:R-:W-:-:S05]  /*0910*/  IMAD.WIDE.U32 R16, R0, 0x7cf0, R4 ;  /* 0x00007cf000107825 */ /* 0x010fca00078e0004 */
[----:B------:R-:W3:Y:S02]  /*0920*/  LDG.E.64 R4, desc[UR10][R16.64+0x7cd8] ;  /* 0x007cd80a10047981 */ /* 0x000ee4000c1e1b00 */
[----:B---3--:R-:W-:-:S05]  /*0930*/  IADD3 R10, P0, PT, R4, R8, RZ ;  /* 0x00000008040a7210 */ /* 0x008fca0007f1e0ff */
[----:B------:R-:W-:-:S05]  /*0940*/  IMAD.X R11, R5, 0x1, R9, P0 ;  /* 0x00000001050b7824 */ /* 0x000fca00000e0609 */
[----:B------:R1:W-:Y:S04]  /*0950*/  STG.E.64 desc[UR10][R2.64], R10 ;  /* 0x0000000a02007986 */ /* 0x0003e8000c101b0a */
[----:B------:R-:W2:Y:S02]  /*0960*/  LDG.E.64 R4, desc[UR10][R16.64+0xf9c8] ;  /* 0x00f9c80a10047981 */ /* 0x000ea4000c1e1b00 */
[----:B--2---:R-:W-:-:S05]  /*0970*/  IADD3 R12, P0, PT, R4, R10, RZ ;  /* 0x0000000a040c7210 */ /* 0x004fca0007f1e0ff */
[----:B------:R-:W-:-:S05]  /*0980*/  IMAD.X R13, R5, 0x1, R11, P0 ;  /* 0x00000001050d7824 */ /* 0x000fca00000e060b */
[----:B------:R1:W-:Y:S04]  /*0990*/  STG.E.64 desc[UR10][R2.64], R12 ;  /* 0x0000000c02007986 */ /* 0x0003e8000c101b0a */
[----:B------:R-:W2:Y:S02]  /*09a0*/  LDG.E.64 R4, desc[UR10][R16.64+0x176b8] ;  /* 0x0176b80a10047981 */ /* 0x000ea4000c1e1b00 */
[----:B--2---:R-:W-:-:S04]  /*09b0*/  IADD3 R14, P0, PT, R4, R12, RZ ;  /* 0x0000000c040e7210 */ /* 0x004fc80007f1e0ff */
[----:B------:R-:W-:-:S05]  /*09c0*/  IADD3.X R15, PT, PT, R5, R13, RZ, P0, !PT ;  /* 0x0000000d050f7210 */ /* 0x000fca00007fe4ff */
[----:B------:R1:W-:Y:S04]  /*09d0*/  STG.E.64 desc[UR10][R2.64], R14 ;  /* 0x0000000e02007986 */ /* 0x0003e8000c101b0a */
[----:B------:R-:W2:Y:S01]  /*09e0*/  LDG.E.64 R4, desc[UR10][R16.64+0x1f3a8] ;  /* 0x01f3a80a10047981 */ /* 0x000ea2000c1e1b00 */
[----:B------:R-:W-:Y:S01]  /*09f0*/  VIADD R0, R0, 0x4 ;  /* 0x0000000400007836 */ /* 0x000fe20000000000 */
[----:B--2---:R-:W-:-:S05]  /*0a00*/  IADD3 R8, P0, PT, R4, R14, RZ ;  /* 0x0000000e04087210 */ /* 0x004fca0007f1e0ff */
[----:B------:R-:W-:-:S05]  /*0a10*/  IMAD.X R9, R5, 0x1, R15, P0 ;  /* 0x0000000105097824 */ /* 0x000fca00000e060f */
[----:B------:R1:W-:Y:S03]  /*0a20*/  STG.E.64 desc[UR10][R2.64], R8 ;  /* 0x0000000802007986 */ /* 0x0003e6000c101b0a */
.L_x_190:
[----:B------:R-:W-:Y:S05]  /*0a30*/  BRA.U !UP1, `(.L_x_186) ;  /* 0x0000000109407547 */ /* 0x000fea000b800000 */
[----:B------:R-:W3:Y:S01]  /*0a40*/  LDC.64 R4, c[0x0][0x380] ;  /* 0x0000e000ff047b82 */ /* 0x000ee20000000a00 */
[----:B------:R-:W-:Y:S01]  /*0a50*/  UIADD3 UR4, UPT, UPT, -UR4, URZ, URZ ;  /* 0x000000ff04047290 */ /* 0x000fe2000fffe1ff */
[----:B---3--:R-:W-:-:S03]  /*0a60*/  IMAD.WIDE.U32 R4, R0, 0x7cf0, R4 ;  /* 0x00007cf000047825 */ /* 0x008fc600078e0004 */
[----:B------:R-:W-:-:S05]  /*0a70*/  IADD3 R0, P0, PT, R4, 0x7cd8, RZ ;  /* 0x00007cd804007810 */ /* 0x000fca0007f1e0ff */
[----:B-1--4-:R-:W-:-:S08]  /*0a80*/  IMAD.X R11, RZ, RZ, R5, P0 ;  /* 0x000000ffff0b7224 */ /* 0x012fd000000e0605 */
.L_x_191:
[----:B------:R-:W-:Y:S02]  /*0a90*/  IMAD.MOV.U32 R4, RZ, RZ, R0 ;  /* 0x000000ffff047224 */ /* 0x000fe400078e0000 */
[----:B------:R-:W-:-:S06]  /*0aa0*/  IMAD.MOV.U32 R5, RZ, RZ, R11 ;  /* 0x000000ffff057224 */ /* 0x000fcc00078e000b */
[----:B------:R-:W2:Y:S01]  /*0ab0*/  LDG.E.64 R4, desc[UR10][R4.64] ;  /* 0x0000000a04047981 */ /* 0x000ea2000c1e1b00 */
[----:B------:R-:W-:-:S04]  /*0ac0*/  UIADD3 UR4, UPT, UPT, UR4, 0x1, URZ ;  /* 0x0000000104047890 */ /* 0x000fc8000fffe0ff */
[----:B------:R-:W-:Y:S01]  /*0ad0*/  UISETP.NE.AND UP0, UPT, UR4, URZ, UPT ;  /* 0x000000ff0400728c */ /* 0x000fe2000bf05270 */
[----:B--23--:R-:W-:-:S04]  /*0ae0*/  IADD3 R8, P0, PT, R4, R8, RZ ;  /* 0x0000000804087210 */ /* 0x00cfc80007f1e0ff */
[----:B------:R-:W-:Y:S02]  /*0af0*/  IADD3.X R9, PT, PT, R5, R9, RZ, P0, !PT ;  /* 0x0000000905097210 */ /* 0x000fe400007fe4ff */
[----:B------:R-:W-:-:S03]  /*0b00*/  IADD3 R0, P0, PT, R0, 0x7cf0, RZ ;  /* 0x00007cf000007810 */ /* 0x000fc60007f1e0ff */
[----:B------:R3:W-:Y:S02]  /*0b10*/  STG.E.64 desc[UR10][R2.64], R8 ;  /* 0x0000000802007986 */ /* 0x0007e4000c101b0a */
[----:B------:R-:W-:Y:S01]  /*0b20*/  IMAD.X R11, RZ, RZ, R11, P0 ;  /* 0x000000ffff0b7224 */ /* 0x000fe200000e060b */
[----:B------:R-:W-:Y:S07]  /*0b30*/  BRA.U UP0, `(.L_x_191) ;  /* 0xfffffffd00d47547 */ /* 0x000fee000b83ffff */
.L_x_186:
[----:B------:R-:W-:Y:S01]  /*0b40*/  MOV R0, 0x0 ;  /* 0x0000000000007802 */ /* 0x000fe20000000f00 */
[----:B------:R0:W-:Y:S01]  /*0b50*/  STL.64 [R1], R8 ;  /* 0x0000000801007387 */ /* 0x0001e20000100a00 */
[----:B------:R-:W5:Y:S02]  /*0b60*/  LDCU.64 UR4, c[0x4][0x58] ;  /* 0x01000b00ff0477ac */ /* 0x000f640008000a00 */
[----:B01234-:R0:W1:Y:S01]  /*0b70*/  LDC.64 R2, c[0x4][R0] ;  /* 0x0100000000027b82 */ /* 0x01f0620000000a00 */
[----:B-----5:R-:W-:Y:S02]  /*0b80*/  IMAD.U32 R4, RZ, RZ, UR4 ;  /* 0x00000004ff047e24 */ /* 0x020fe4000f8e00ff */
[----:B0-----:R-:W-:-:S07]  /*0b90*/  IMAD.U32 R5, RZ, RZ, UR5 ;  /* 0x00000005ff057e24 */ /* 0x001fce000f8e00ff */
[----:B------:R-:W-:-:S07]  /*0ba0*/  LEPC R20, `(.L_x_192) ;  /* 0x000000001014794e */ /* 0x000fce0000000000 */
[----:B-1----:R-:W-:Y:S05]  /*0bb0*/  CALL.ABS.NOINC R2 ;  /* 0x0000000002007343 */ /* 0x002fea0003c00000 */
.L_x_192:
[----:B------:R-:W-:Y:S05]  /*0bc0*/  EXIT ;  /* 0x000000000000794d */ /* 0x000fea0003800000 */
.L_x_193:
        /* <DEDUP_REMOVED lines=11> */
.L_x_198:


//--------------------- .nv.global.init           --------------------------
	.section	.nv.global.init,"aw",@progbits
.nv.global.init:
	.type		$str$1,@object
	.size		$str$1,($str$2 - $str$1)
$str$1:
        /*0000*/ 	.byte	0x0a, 0x00
	.type		$str$2,@object
	.size		$str$2,($str - $str$2)
$str$2:
        /*0002*/ 	.byte	0x25, 0x6c, 0x6c, 0x75, 0x2c, 0x00
	.type		$str,@object
	.size		$str,($str$10 - $str)
$str:
        /*0008*/ 	.byte	0x25, 0x2e, 0x30, 0x66, 0x20, 0x20, 0x00
	.type		$str$10,@object
	.size		$str$10,($str$12 - $str$10)
$str$10:
        /*000f*/ 	.byte	0x21, 0x69, 0x73, 0x5f, 0x66, 0x75, 0x6c, 0x6c, 0x28, 0x29, 0x00
	.type		$str$12,@object
	.size		$str$12,($str$3 - $str$12)
$str$12:
        /*001a*/ 	.byte	0x21, 0x69, 0x73, 0x5f, 0x65, 0x6d, 0x70, 0x74, 0x79, 0x28, 0x29, 0x00
	.type		$str$3,@object
	.size		$str$3,($str$13 - $str$3)
$str$3:
        /*0026*/ 	.byte	0x4d, 0x4c, 0x20, 0x74, 0x61, 0x69, 0x6c, 0x3a, 0x20, 0x25, 0x64, 0x0a, 0x00
	.type		$str$13,@object
	.size		$str$13,($str$14 - $str$13)
$str$13:
        /*0033*/ 	.byte	0x68, 0x65, 0x61, 0x64, 0x20, 0x3c, 0x3d, 0x20, 0x53, 0x51, 0x53, 0x49, 0x5a, 0x45, 0x00
	.type		$str$14,@object
	.size		$str$14,($str$5 - $str$14)
$str$14:
        /*0042*/ 	.byte	0x74, 0x61, 0x69, 0x6c, 0x20, 0x3c, 0x3d, 0x20, 0x53, 0x51, 0x53, 0x49, 0x5a, 0x45, 0x00
	.type		$str$5,@object
	.size		$str$5,(__unnamed_4 - $str$5)
$str$5:
        /*0051*/ 	.byte	0x25, 0x2e, 0x30, 0x66, 0x2c, 0x25, 0x2e, 0x30, 0x66, 0x2c, 0x25, 0x2e, 0x30, 0x66, 0x0a, 0x00
	.type		__unnamed_4,@object
	.size		__unnamed_4,($str$4 - __unnamed_4)
__unnamed_4:
        /*0061*/ 	.byte	0x49, 0x6e, 0x73, 0x74, 0x20, 0x2a, 0x52, 0x4f, 0x42, 0x3a, 0x3a, 0x61, 0x64, 0x64, 0x28, 0x29
        /*0071*/ 	.byte	0x00
	.type		$str$4,@object
	.size		$str$4,(__unnamed_1 - $str$4)
$str$4:
        /*0072*/ 	.byte	0x25, 0x64, 0x2c, 0x25, 0x64, 0x2c, 0x25, 0x64, 0x2c, 0x25, 0x64, 0x2c, 0x25, 0x6c, 0x75, 0x0a
        /*0082*/ 	.byte	0x00
	.type		__unnamed_1,@object
	.size		__unnamed_1,(__unnamed_5 - __unnamed_1)
__unnamed_1:
        /*0083*/ 	.byte	0x76, 0x6f, 0x69, 0x64, 0x20, 0x53, 0x51, 0x3a, 0x3a, 0x72, 0x65, 0x74, 0x69, 0x72, 0x65, 0x28
        /*0093*/ 	.byte	0x29, 0x00
	.type		__unnamed_5,@object
	.size		__unnamed_5,($str$11 - __unnamed_5)
__unnamed_5:
        /*0095*/ 	.byte	0x76, 0x6f, 0x69, 0x64, 0x20, 0x52, 0x4f, 0x42, 0x3a, 0x3a, 0x72, 0x65, 0x74, 0x69, 0x72, 0x65
        /*00a5*/ 	.byte	0x28, 0x29, 0x00
	.type		$str$11,@object
	.size		$str$11,($str$7 - $str$11)
$str$11:
        /*00a8*/ 	.byte	0x2f, 0x74, 0x6d, 0x70, 0x2f, 0x73, 0x61, 0x73, 0x73, 0x5f, 0x63, 0x75, 0x5f, 0x31, 0x5f, 0x32
        /*00b8*/ 	.byte	0x7a, 0x35, 0x62, 0x6c, 0x6a, 0x2f, 0x6b, 0x2e, 0x63, 0x75, 0x00
	.type		$str$7,@object
	.size		$str$7,($str$16 - $str$7)
$str$7:
        /*00c3*/ 	.byte	0x73, 0x6f, 0x75, 0x72, 0x63, 0x65, 0x3a, 0x20, 0x25, 0x66, 0x2c, 0x20, 0x64, 0x65, 0x73, 0x74
        /*00d3*/ 	.byte	0x69, 0x6e, 0x61, 0x74, 0x69, 0x6f, 0x6e, 0x3a, 0x20, 0x25, 0x66, 0x0a, 0x00
	.type		$str$16,@object
	.size		$str$16,($str$9 - $str$16)
$str$16:
        /*00e0*/ 	.byte	0x74, 0x61, 0x69, 0x6c, 0x3a, 0x20, 0x25, 0x64, 0x2c, 0x20, 0x6d, 0x6c, 0x5f, 0x74, 0x61, 0x69
        /*00f0*/ 	.byte	0x6c, 0x3a, 0x20, 0x25, 0x64, 0x2c, 0x20, 0x6c, 0x65, 0x6e, 0x3a, 0x20, 0x25, 0x64, 0x0a, 0x00
	.type		$str$9,@object
	.size		$str$9,($str$15 - $str$9)
$str$9:
        /*0100*/ 	.byte	0x49, 0x6e, 0x70, 0x75, 0x74, 0x20, 0x64, 0x65, 0x76, 0x69, 0x63, 0x65, 0x3a, 0x25, 0x70, 0x2c
        /*0110*/ 	.byte	0x20, 0x69, 0x6e, 0x70, 0x75, 0x74, 0x20, 0x77, 0x69, 0x6e, 0x64, 0x6f, 0x77, 0x3a, 0x20, 0x25
        /*0120*/ 	.byte	0x70, 0x0a, 0x00
	.type		$str$15,@object
	.size		$str$15,(__unnamed_2 - $str$15)
$str$15:
        /*0123*/ 	.byte	0x69, 0x6e, 0x73, 0x74, 0x73, 0x5b, 0x63, 0x6f, 0x6e, 0x74, 0x65, 0x78, 0x74, 0x5d, 0x2e, 0x74
        /*0133*/ 	.byte	0x72, 0x61, 0x69, 0x6e, 0x5f, 0x64, 0x61, 0x74, 0x61, 0x5b, 0x30, 0x5d, 0x20, 0x3e, 0x3d, 0x20
        /*0143*/ 	.byte	0x30, 0x2e, 0x30, 0x00
	.type		__unnamed_2,@object
	.size		__unnamed_2,(__unnamed_3 - __unnamed_2)
__unnamed_2:
        /*0147*/ 	.byte	0x69, 0x6e, 0x74, 0x20, 0x53, 0x51, 0x3a, 0x3a, 0x72, 0x65, 0x74, 0x69, 0x72, 0x65, 0x5f, 0x75
        /*0157*/ 	.byte	0x6e, 0x74, 0x69, 0x6c, 0x28, 0x75, 0x6e, 0x73, 0x69, 0x67, 0x6e, 0x65, 0x64, 0x20, 0x6c, 0x6f
        /*0167*/ 	.byte	0x6e, 0x67, 0x29, 0x00
	.type		__unnamed_3,@object
	.size		__unnamed_3,($str$8 - __unnamed_3)
__unnamed_3:
        /*016b*/ 	.byte	0x76, 0x6f, 0x69, 0x64, 0x20, 0x53, 0x51, 0x3a, 0x3a, 0x75, 0x70, 0x64, 0x61, 0x74, 0x65, 0x5f
        /*017b*/ 	.byte	0x66, 0x65, 0x74, 0x63, 0x68, 0x5f, 0x63, 0x79, 0x63, 0x6c, 0x65, 0x28, 0x75, 0x6e, 0x73, 0x69
        /*018b*/ 	.byte	0x67, 0x6e, 0x65, 0x64, 0x20, 0x6c, 0x6f, 0x6e, 0x67, 0x29, 0x00
	.type		$str$8,@object
	.size		$str$8,(__unnamed_6 - $str$8)
$str$8:
        /*0196*/ 	.byte	0x73, 0x74, 0x72, 0x65, 0x61, 0x6d, 0x20, 0x77, 0x69, 0x64, 0x74, 0x68, 0x3a, 0x25, 0x64, 0x2c
        /*01a6*/ 	.byte	0x20, 0x77, 0x69, 0x6e, 0x64, 0x6f, 0x77, 0x5f, 0x69, 0x6e, 0x64, 0x65, 0x78, 0x3a, 0x20, 0x25
        /*01b6*/ 	.byte	0x64, 0x2c, 0x20, 0x6f, 0x66, 0x66, 0x73, 0x65, 0x74, 0x3a, 0x20, 0x25, 0x64, 0x0a, 0x00
	.type		__unnamed_6,@object
	.size		__unnamed_6,($str$6 - __unnamed_6)
__unnamed_6:
        /*01c5*/ 	.byte	0x76, 0x6f, 0x69, 0x64, 0x20, 0x52, 0x4f, 0x42, 0x3a, 0x3a, 0x75, 0x70, 0x64, 0x61, 0x74, 0x65
        /*01d5*/ 	.byte	0x5f, 0x66, 0x65, 0x74, 0x63, 0x68, 0x5f, 0x63, 0x79, 0x63, 0x6c, 0x65, 0x28, 0x75, 0x6e, 0x73
        /*01e5*/ 	.byte	0x69, 0x67, 0x6e, 0x65, 0x64, 0x20, 0x6c, 0x6f, 0x6e, 0x67, 0x2c, 0x20, 0x66, 0x6c, 0x6f, 0x61
        /*01f5*/ 	.byte	0x74, 0x20, 0x2a, 0x29, 0x00
	.type		$str$6,@object
	.size		$str$6,(__unnamed_7 - $str$6)
$str$6:
        /*01fa*/ 	.byte	0x73, 0x69, 0x66, 0x74, 0x20, 0x73, 0x74, 0x61, 0x72, 0x74, 0x65, 0x64, 0x3a, 0x20, 0x73, 0x6f
        /*020a*/ 	.byte	0x75, 0x72, 0x63, 0x65, 0x3a, 0x20, 0x25, 0x70, 0x2c, 0x20, 0x64, 0x65, 0x73, 0x74, 0x69, 0x6e
        /*021a*/ 	.byte	0x61, 0x74, 0x69, 0x6f, 0x6e, 0x3a, 0x20, 0x25, 0x70, 0x2c, 0x20, 0x6f, 0x66, 0x66, 0x73, 0x65
        /*022a*/ 	.byte	0x74, 0x3a, 0x20, 0x25, 0x64, 0x0a, 0x00
	.type		__unnamed_7,@object
	.size		__unnamed_7,(.L_6 - __unnamed_7)
__unnamed_7:
        /*0231*/ 	.byte	0x69, 0x6e, 0x74, 0x20, 0x52, 0x4f, 0x42, 0x3a, 0x3a, 0x6d, 0x61, 0x6b, 0x65, 0x5f, 0x69, 0x6e
        /*0241*/ 	.byte	0x70, 0x75, 0x74, 0x5f, 0x64, 0x61, 0x74, 0x61, 0x28, 0x66, 0x6c, 0x6f, 0x61, 0x74, 0x20, 0x2a
        /*0251*/ 	.byte	0x2c, 0x20, 0x75, 0x6e, 0x73, 0x69, 0x67, 0x6e, 0x65, 0x64, 0x20, 0x6c, 0x6f, 0x6e, 0x67, 0x2c
        /*0261*/ 	.byte	0x20, 0x49, 0x6e, 0x73, 0x74, 0x20, 0x26, 0x29, 0x00
.L_6:


//--------------------- .nv.shared._Z10preprocessP3ROBP2SQP4InstPfS5_PiiS6_iiii --------------------------
	.section	.nv.shared._Z10preprocessP3ROBP2SQP4InstPfS5_PiiS6_iiii,"aw",@nobits
	.sectionflags	@""
	.align	4
.nv.shared._Z10preprocessP3ROBP2SQP4InstPfS5_PiiS6_iiii:
	.zero		1040


//--------------------- .nv.shared.reserved.0     --------------------------
	.section	.nv.shared.reserved.0,"aw",@nobits
	.weak		__nv_reservedSMEM_offset_0_alias
	.size		__nv_reservedSMEM_offset_0_alias, 0, 64
	.other		__nv_reservedSMEM_offset_0_alias,@"STO_CUDA_RESERVED_SHARED STV_DEFAULT"
__nv_reservedSMEM_offset_0_alias:
	.zero		0
	.zero		64


//--------------------- .nv.constant0._Z10preprocessP3ROBP2SQP4InstPfS5_PiiS6_iiii --------------------------
	.section	.nv.constant0._Z10preprocessP3ROBP2SQP4InstPfS5_PiiS6_iiii,"a",@progbits
	.sectionflags	@""
	.align	4
.nv.constant0._Z10preprocessP3ROBP2SQP4InstPfS5_PiiS6_iiii:
	.zero		976


//--------------------- .nv.constant0._Z5shiftPfS_P3ROBi --------------------------
	.section	.nv.constant0._Z5shiftPfS_P3ROBi,"a",@progbits
	.sectionflags	@""
	.align	4
.nv.constant0._Z5shiftPfS_P3ROBi:
	.zero		924


//--------------------- .nv.constant0._Z6updateP3ROBP2SQPfS3_PiiiiiiS4_ --------------------------
	.section	.nv.constant0._Z6updateP3ROBP2SQPfS3_PiiiiiiS4_,"a",@progbits
	.sectionflags	@""
	.align	4
.nv.constant0._Z6updateP3ROBP2SQPfS3_PiiiiiiS4_:
	.zero		968


//--------------------- .nv.constant0._Z14initializationP3ROBi --------------------------
	.section	.nv.constant0._Z14initializationP3ROBi,"a",@progbits
	.sectionflags	@""
	.align	4
.nv.constant0._Z14initializationP3ROBi:
	.zero		908


//--------------------- .nv.constant0._Z6resultP3ROBiiPm --------------------------
	.section	.nv.constant0._Z6resultP3ROBiiPm,"a",@progbits
	.sectionflags	@""
	.align	4
.nv.constant0._Z6resultP3ROBiiPm:
	.zero		920


//--------------------- SYMBOLS --------------------------

	.type		.nv.reservedSmem.offset0,@object
	.size		.nv.reservedSmem.offset0,0x4
	.type		.nv.reservedSmem.cap,@object
	.size		.nv.reservedSmem.cap,0x4
	.type		vprintf,@function
	.type		__assertfail,@function
